	.target	sm_90a

	.elftype	@"ET_EXEC"


//--------------------- .note.nv.tkinfo           --------------------------
	.section	.note.nv.tkinfo,"",@"SHT_NOTE"
	.sectionflags	@"SHF_NOTE_NV_TKINFO"
	.tkinfo
        /*0018*/ 	.word	0x00000002
        /*0030*/ 	.string	""
        /*0030*/ 	.string	"ptxas"
        /*0030*/ 	.string	"Cuda compilation tools, release 13.0, V13.0.88"
        /*0030*/ 	.string	"Build cuda_13.0.r13.0/compiler.36424714_0"
        /*0030*/ 	.string	"-arch sm_90a -m 64 "



//--------------------- .note.nv.cuinfo           --------------------------
	.section	.note.nv.cuinfo,"",@"SHT_NOTE"
	.sectionflags	@"SHF_NOTE_NV_CUINFO"
        /*0018*/ 	.short	0x0002
        /*001a*/ 	.short	0x005a
        /*001c*/ 	.short	0x0082
	.zero		2


//--------------------- .nv.info                  --------------------------
	.section	.nv.info,"",@"SHT_CUDA_INFO"
	.align	4


	//----- nvinfo : EIATTR_REGCOUNT
	.align		4
        /*0000*/ 	.byte	0x04, 0x2f
        /*0002*/ 	.short	(.L_15 - .L_14)
	.align		4
.L_14:
        /*0004*/ 	.word	index@(_ZN7cutlass13device_kernelINS_4gemm6kernel13GemmUniversalIN4cute5tupleIJiiiiEEENS1_10collective13CollectiveMmaINS1_34MainloopSm90TmaGmmaWarpSpecializedILi4ENS5_IJNS4_1CILi2EEESB_NSA_ILi1EEEEEENS1_32KernelTmaWarpSpecializedPingpongEEENS5_IJNSA_ILi64EEENSA_ILi256EEENSA_ILi128EEEEEEaNS5_IJlSC_lEEEaSK_NS4_8TiledMMAINS4_8MMA_AtomIJNS4_4SM904GMMA27MMA_64x256x32_S32S8S8_SS_TNEEEENS4_6LayoutINS5_IJSC_SC_SC_EEENS5_IJNSA_ILi0EEEST_ST_EEEEENS5_IJNS4_10UnderscoreESW_SW_EEEEENS4_23SM90_TMA_LOAD_MULTICASTENS4_14ComposedLayoutINS4_7SwizzleILi3ELi4ELi3EEENS4_18smem_ptr_flag_bitsILi8EEENSR_INS5_IJNSA_ILi8EEESI_EEENS5_IJSI_SC_EEEEEEEvNS4_8identityESZ_S19_vS1A_EENS_8epilogue10collective6detail29Sm90TmaWarpSpecializedAdapterINS1D_15DefaultEpilogueIaSK_SK_NS1C_6thread17LinearCombinationIaLi1EiiLNS1H_9ScaleType4KindE0ELNS_15FloatRoundStyleE2EaEENS1_15EpilogueDefaultEEEEEvvEEEEvNT_6ParamsE)
        /*0008*/ 	.word	0x000000a8


	//----- nvinfo : EIATTR_FRAME_SIZE
	.align		4
.L_15:
        /*000c*/ 	.byte	0x04, 0x11
        /*000e*/ 	.short	(.L_17 - .L_16)
	.align		4
.L_16:
        /*0010*/ 	.word	index@(_ZN7cutlass13device_kernelINS_4gemm6kernel13GemmUniversalIN4cute5tupleIJiiiiEEENS1_10collective13CollectiveMmaINS1_34MainloopSm90TmaGmmaWarpSpecializedILi4ENS5_IJNS4_1CILi2EEESB_NSA_ILi1EEEEEENS1_32KernelTmaWarpSpecializedPingpongEEENS5_IJNSA_ILi64EEENSA_ILi256EEENSA_ILi128EEEEEEaNS5_IJlSC_lEEEaSK_NS4_8TiledMMAINS4_8MMA_AtomIJNS4_4SM904GMMA27MMA_64x256x32_S32S8S8_SS_TNEEEENS4_6LayoutINS5_IJSC_SC_SC_EEENS5_IJNSA_ILi0EEEST_ST_EEEEENS5_IJNS4_10UnderscoreESW_SW_EEEEENS4_23SM90_TMA_LOAD_MULTICASTENS4_14ComposedLayoutINS4_7SwizzleILi3ELi4ELi3EEENS4_18smem_ptr_flag_bitsILi8EEENSR_INS5_IJNSA_ILi8EEESI_EEENS5_IJSI_SC_EEEEEEEvNS4_8identityESZ_S19_vS1A_EENS_8epilogue10collective6detail29Sm90TmaWarpSpecializedAdapterINS1D_15DefaultEpilogueIaSK_SK_NS1C_6thread17LinearCombinationIaLi1EiiLNS1H_9ScaleType4KindE0ELNS_15FloatRoundStyleE2EaEENS1_15EpilogueDefaultEEEEEvvEEEEvNT_6ParamsE)
        /*0014*/ 	.word	0x00000000


	//----- nvinfo : EIATTR_MIN_STACK_SIZE
	.align		4
.L_17:
        /*0018*/ 	.byte	0x04, 0x12
        /*001a*/ 	.short	(.L_19 - .L_18)
	.align		4
.L_18:
        /*001c*/ 	.word	index@(_ZN7cutlass13device_kernelINS_4gemm6kernel13GemmUniversalIN4cute5tupleIJiiiiEEENS1_10collective13CollectiveMmaINS1_34MainloopSm90TmaGmmaWarpSpecializedILi4ENS5_IJNS4_1CILi2EEESB_NSA_ILi1EEEEEENS1_32KernelTmaWarpSpecializedPingpongEEENS5_IJNSA_ILi64EEENSA_ILi256EEENSA_ILi128EEEEEEaNS5_IJlSC_lEEEaSK_NS4_8TiledMMAINS4_8MMA_AtomIJNS4_4SM904GMMA27MMA_64x256x32_S32S8S8_SS_TNEEEENS4_6LayoutINS5_IJSC_SC_SC_EEENS5_IJNSA_ILi0EEEST_ST_EEEEENS5_IJNS4_10UnderscoreESW_SW_EEEEENS4_23SM90_TMA_LOAD_MULTICASTENS4_14ComposedLayoutINS4_7SwizzleILi3ELi4ELi3EEENS4_18smem_ptr_flag_bitsILi8EEENSR_INS5_IJNSA_ILi8EEESI_EEENS5_IJSI_SC_EEEEEEEvNS4_8identityESZ_S19_vS1A_EENS_8epilogue10collective6detail29Sm90TmaWarpSpecializedAdapterINS1D_15DefaultEpilogueIaSK_SK_NS1C_6thread17LinearCombinationIaLi1EiiLNS1H_9ScaleType4KindE0ELNS_15FloatRoundStyleE2EaEENS1_15EpilogueDefaultEEEEEvvEEEEvNT_6ParamsE)
        /*0020*/ 	.word	0x00000000
.L_19:


//--------------------- .nv.compat                --------------------------
	.section	.nv.compat,"",@"SHT_CUDA_COMPAT_INFO"
	.align	4
        /*0000*/ 	.byte	0x02, 0x09, 0x01, 0x00, 0x02, 0x02, 0x04, 0x00, 0x02, 0x05, 0x05, 0x00, 0x03, 0x07, 0x01, 0x01
        /*0010*/ 	.byte	0x02, 0x03, 0x01, 0x00, 0x02, 0x06, 0x01, 0x00, 0x04, 0x0b, 0x08, 0x00, 0x00, 0x00, 0x00, 0x00
        /*0020*/ 	.byte	0x00, 0x00, 0x00, 0x00


//--------------------- .nv.info._ZN7cutlass13device_kernelINS_4gemm6kernel13GemmUniversalIN4cute5tupleIJiiiiEEENS1_10collective13CollectiveMmaINS1_34MainloopSm90TmaGmmaWarpSpecializedILi4ENS5_IJNS4_1CILi2EEESB_NSA_ILi1EEEEEENS1_32KernelTmaWarpSpecializedPingpongEEENS5_IJNSA_ILi64EEENSA_ILi256EEENSA_ILi128EEEEEEaNS5_IJlSC_lEEEaSK_NS4_8TiledMMAINS4_8MMA_AtomIJNS4_4SM904GMMA27MMA_64x256x32_S32S8S8_SS_TNEEEENS4_6LayoutINS5_IJSC_SC_SC_EEENS5_IJNSA_ILi0EEEST_ST_EEEEENS5_IJNS4_10UnderscoreESW_SW_EEEEENS4_23SM90_TMA_LOAD_MULTICASTENS4_14ComposedLayoutINS4_7SwizzleILi3ELi4ELi3EEENS4_18smem_ptr_flag_bitsILi8EEENSR_INS5_IJNSA_ILi8EEESI_EEENS5_IJSI_SC_EEEEEEEvNS4_8identityESZ_S19_vS1A_EENS_8epilogue10collective6detail29Sm90TmaWarpSpecializedAdapterINS1D_15DefaultEpilogueIaSK_SK_NS1C_6thread17LinearCombinationIaLi1EiiLNS1H_9ScaleType4KindE0ELNS_15FloatRoundStyleE2EaEENS1_15EpilogueDefaultEEEEEvvEEEEvNT_6ParamsE --------------------------
	.section	.nv.info._ZN7cutlass13device_kernelINS_4gemm6kernel13GemmUniversalIN4cute5tupleIJiiiiEEENS1_10collective13CollectiveMmaINS1_34MainloopSm90TmaGmmaWarpSpecializedILi4ENS5_IJNS4_1CILi2EEESB_NSA_ILi1EEEEEENS1_32KernelTmaWarpSpecializedPingpongEEENS5_IJNSA_ILi64EEENSA_ILi256EEENSA_ILi128EEEEEEaNS5_IJlSC_lEEEaSK_NS4_8TiledMMAINS4_8MMA_AtomIJNS4_4SM904GMMA27MMA_64x256x32_S32S8S8_SS_TNEEEENS4_6LayoutINS5_IJSC_SC_SC_EEENS5_IJNSA_ILi0EEEST_ST_EEEEENS5_IJNS4_10UnderscoreESW_SW_EEEEENS4_23SM90_TMA_LOAD_MULTICASTENS4_14ComposedLayoutINS4_7SwizzleILi3ELi4ELi3EEENS4_18smem_ptr_flag_bitsILi8EEENSR_INS5_IJNSA_ILi8EEESI_EEENS5_IJSI_SC_EEEEEEEvNS4_8identityESZ_S19_vS1A_EENS_8epilogue10collective6detail29Sm90TmaWarpSpecializedAdapterINS1D_15DefaultEpilogueIaSK_SK_NS1C_6thread17LinearCombinationIaLi1EiiLNS1H_9ScaleType4KindE0ELNS_15FloatRoundStyleE2EaEENS1_15EpilogueDefaultEEEEEvvEEEEvNT_6ParamsE,"",@"SHT_CUDA_INFO"
	.sectionflags	@""
	.align	4


	//----- nvinfo : EIATTR_CUDA_API_VERSION
	.align		4
        /*0000*/ 	.byte	0x04, 0x37
        /*0002*/ 	.short	(.L_21 - .L_20)
.L_20:
        /*0004*/ 	.word	0x00000082


	//----- nvinfo : EIATTR_KPARAM_INFO
	.align		4
.L_21:
        /*0008*/ 	.byte	0x04, 0x17
        /*000a*/ 	.short	(.L_23 - .L_22)
.L_22:
        /*000c*/ 	.word	0x00000000
        /*0010*/ 	.short	0x0000
        /*0012*/ 	.short	0x0070
        /*0014*/ 	.byte	0x00, 0xf0, 0x01, 0x10


	//----- nvinfo : EIATTR_SPARSE_MMA_MASK
	.align		4
.L_23:
        /*0018*/ 	.byte	0x03, 0x50
        /*001a*/ 	.short	0x0000


	//----- nvinfo : EIATTR_MAXREG_COUNT
	.align		4
        /*001c*/ 	.byte	0x03, 0x1b
        /*001e*/ 	.short	0x00a8


	//----- nvinfo : EIATTR_NUM_BARRIERS
	.align		4
        /*0020*/ 	.byte	0x02, 0x4c
        /*0022*/ 	.byte	0x01
	.zero		1


	//----- nvinfo : EIATTR_EXTERNS
	.align		4
        /*0024*/ 	.byte	0x04, 0x0f
        /*0026*/ 	.short	(.L_25 - .L_24)


	//   ....[0]....
	.align		4
.L_24:
        /*0028*/ 	.word	index@(__assertfail)


	//----- nvinfo : EIATTR_MERCURY_ISA_VERSION
	.align		4
.L_25:
        /*002c*/ 	.byte	0x03, 0x5f
        /*002e*/ 	.short	0x0101


	//----- nvinfo : EIATTR_INT_WARP_WIDE_INSTR_OFFSETS
	.align		4
        /*0030*/ 	.byte	0x04, 0x31
        /*0032*/ 	.short	(.L_27 - .L_26)


	//   ....[0]....
.L_26:
        /*0034*/ 	.word	0x000005a0


	//   ....[1]....
        /*0038*/ 	.word	0x00000600


	//   ....[2]....
        /*003c*/ 	.word	0x00000690


	//   ....[3]....
        /*0040*/ 	.word	0x000006a0


	//   ....[4]....
        /*0044*/ 	.word	0x000006b0


	//   ....[5]....
        /*0048*/ 	.word	0x000006d0


	//   ....[6]....
        /*004c*/ 	.word	0x000007f0


	//   ....[7]....
        /*0050*/ 	.word	0x00000800


	//   ....[8]....
        /*0054*/ 	.word	0x00002150


	//----- nvinfo : EIATTR_COOP_GROUP_MASK_REGIDS
	.align		4
.L_27:
        /*0058*/ 	.byte	0x04, 0x29
        /*005a*/ 	.short	(.L_29 - .L_28)


	//   ....[0]....
.L_28:
        /*005c*/ 	.word	0xffffffff


	//   ....[1]....
        /*0060*/ 	.word	0xffffffff


	//   ....[2]....
        /*0064*/ 	.word	0xffffffff


	//   ....[3]....
        /*0068*/ 	.word	0xffffffff


	//   ....[4]....
        /*006c*/ 	.word	0xffffffff


	//   ....[5]....
        /*0070*/ 	.word	0xffffffff


	//   ....[6]....
        /*0074*/ 	.word	0xffffffff


	//----- nvinfo : EIATTR_COOP_GROUP_INSTR_OFFSETS
	.align		4
.L_29:
        /*0078*/ 	.byte	0x04, 0x28
        /*007a*/ 	.short	(.L_31 - .L_30)


	//   ....[0]....
.L_30:
        /*007c*/ 	.word	0x00000060


	//   ....[1]....
        /*0080*/ 	.word	0x00000080


	//   ....[2]....
        /*0084*/ 	.word	0x00000180


	//   ....[3]....
        /*0088*/ 	.word	0x000003b0


	//   ....[4]....
        /*008c*/ 	.word	0x000003f0


	//   ....[5]....
        /*0090*/ 	.word	0x00000720


	//   ....[6]....
        /*0094*/ 	.word	0x00000980


	//----- nvinfo : EIATTR_REG_RECONFIG
	.align		4
.L_31:
        /*0098*/ 	.byte	0x01, 0x54
	.zero		2


	//----- nvinfo : EIATTR_SYSCALL_OFFSETS
	.align		4
        /*009c*/ 	.byte	0x04, 0x46
        /*009e*/ 	.short	(.L_33 - .L_32)


	//   ....[0]....
.L_32:
        /*00a0*/ 	.word	0x000018d0


	//----- nvinfo : EIATTR_MBARRIER_INSTR_OFFSETS
	.align		4
.L_33:
        /*00a4*/ 	.byte	0x04, 0x39
        /*00a6*/ 	.short	(.L_35 - .L_34)


	//   ....[0]....
.L_34:
        /*00a8*/ 	.word	0x00000300
        /*00ac*/ 	.word	0x000000ff
        /*00b0*/ 	.word	0x00000000
        /*00b4*/ 	.short	0x0100
        /*00b6*/ 	.byte	0x07
	.zero		1


	//   ....[1]....
        /*00b8*/ 	.word	0x00000310
        /*00bc*/ 	.word	0x000000ff
        /*00c0*/ 	.word	0x00000020
        /*00c4*/ 	.short	0x0100
        /*00c6*/ 	.byte	0x07
	.zero		1


	//   ....[2]....
        /*00c8*/ 	.word	0x00000320
        /*00cc*/ 	.word	0x000000ff
        /*00d0*/ 	.word	0x00000008
        /*00d4*/ 	.short	0x0100
        /*00d6*/ 	.byte	0x07
	.zero		1


	//   ....[3]....
        /*00d8*/ 	.word	0x00000330
        /*00dc*/ 	.word	0x000000ff
        /*00e0*/ 	.word	0x00000028
        /*00e4*/ 	.short	0x0100
        /*00e6*/ 	.byte	0x07
	.zero		1


	//   ....[4]....
        /*00e8*/ 	.word	0x00000340
        /*00ec*/ 	.word	0x000000ff
        /*00f0*/ 	.word	0x00000010
        /*00f4*/ 	.short	0x0100
        /*00f6*/ 	.byte	0x07
	.zero		1


	//   ....[5]....
        /*00f8*/ 	.word	0x00000350
        /*00fc*/ 	.word	0x000000ff
        /*0100*/ 	.word	0x00000030
        /*0104*/ 	.short	0x0100
        /*0106*/ 	.byte	0x07
	.zero		1


	//   ....[6]....
        /*0108*/ 	.word	0x00000360
        /*010c*/ 	.word	0x000000ff
        /*0110*/ 	.word	0x00000018
        /*0114*/ 	.short	0x0100
        /*0116*/ 	.byte	0x07
	.zero		1


	//   ....[7]....
        /*0118*/ 	.word	0x00000370
        /*011c*/ 	.word	0x000000ff
        /*0120*/ 	.word	0x00000038
        /*0124*/ 	.short	0x0100
        /*0126*/ 	.byte	0x07
	.zero		1


	//   ....[8]....
        /*0128*/ 	.word	0x00000840
        /*012c*/ 	.word	0x000000ff
        /*0130*/ 	.word	0x00000070
        /*0134*/ 	.short	0x0100
        /*0136*/ 	.byte	0x0c
	.zero		1


	//   ....[9]....
        /*0138*/ 	.word	0x000008a0
        /*013c*/ 	.word	0x000000ff
        /*0140*/ 	.word	0x00000078
        /*0144*/ 	.short	0x0100
        /*0146*/ 	.byte	0x0c
	.zero		1


	//   ....[10]....
        /*0148*/ 	.word	0x000008d0
        /*014c*/ 	.word	0x000000ff
        /*0150*/ 	.word	0x00000050
        /*0154*/ 	.short	0x0100
        /*0156*/ 	.byte	0x0d
	.zero		1


	//   ....[11]....
        /*0158*/ 	.word	0x00000910
        /*015c*/ 	.word	0x000000ff
        /*0160*/ 	.word	0x00000058
        /*0164*/ 	.short	0x0100
        /*0166*/ 	.byte	0x0d
	.zero		1


	//   ....[12]....
        /*0168*/ 	.word	0x00000920
        /*016c*/ 	.word	0x000000ff
        /*0170*/ 	.word	0x00000060
        /*0174*/ 	.short	0x0100
        /*0176*/ 	.byte	0x0d
	.zero		1


	//   ....[13]....
        /*0178*/ 	.word	0x00000930
        /*017c*/ 	.word	0x000000ff
        /*0180*/ 	.word	0x00000068
        /*0184*/ 	.short	0x0100
        /*0186*/ 	.byte	0x0d
	.zero		1


	//   ....[14]....
        /*0188*/ 	.word	0x000017b0
        /*018c*/ 	.word	0x0000009d
        /*0190*/ 	.word	0x00000000
        /*0194*/ 	.short	0x010a
        /*0196*/ 	.byte	0x2d
	.zero		1


	//   ....[15]....
        /*0198*/ 	.word	0x00001970
        /*019c*/ 	.word	0x00000003
        /*01a0*/ 	.word	0x00000000
        /*01a4*/ 	.short	0x010a
        /*01a6*/ 	.byte	0x3f
	.zero		1


	//   ....[16]....
        /*01a8*/ 	.word	0x000019d0
        /*01ac*/ 	.word	0x00000003
        /*01b0*/ 	.word	0x00000000
        /*01b4*/ 	.short	0x010a
        /*01b6*/ 	.byte	0x3f
	.zero		1


	//   ....[17]....
        /*01b8*/ 	.word	0x00001d30
        /*01bc*/ 	.word	0x000000ff
        /*01c0*/ 	.word	0x00000000
        /*01c4*/ 	.short	0x010a
        /*01c6*/ 	.byte	0x04
	.zero		1


	//   ....[18]....
        /*01c8*/ 	.word	0x00001d70
        /*01cc*/ 	.word	0x000000ff
        /*01d0*/ 	.word	0x00000000
        /*01d4*/ 	.short	0x010a
        /*01d6*/ 	.byte	0x04
	.zero		1


	//   ....[19]....
        /*01d8*/ 	.word	0x00001fe0
        /*01dc*/ 	.word	0x00000004
        /*01e0*/ 	.word	0x00000000
        /*01e4*/ 	.short	0x0101
        /*01e6*/ 	.byte	0x3f
	.zero		1


	//   ....[20]....
        /*01e8*/ 	.word	0x000020e0
        /*01ec*/ 	.word	0x0000009e
        /*01f0*/ 	.word	0x00000000
        /*01f4*/ 	.short	0x0101
        /*01f6*/ 	.byte	0x32
	.zero		1


	//   ....[21]....
        /*01f8*/ 	.word	0x000021d0
        /*01fc*/ 	.word	0x00000000
        /*0200*/ 	.word	0x00000000
        /*0204*/ 	.short	0x0101
        /*0206*/ 	.byte	0x3f
	.zero		1


	//   ....[22]....
        /*0208*/ 	.word	0x00002290
        /*020c*/ 	.word	0x0000009d
        /*0210*/ 	.word	0x00000010
        /*0214*/ 	.short	0x010a
        /*0216*/ 	.byte	0x2d
	.zero		1


	//   ....[23]....
        /*0218*/ 	.word	0x000086f0
        /*021c*/ 	.word	0x000000a0
        /*0220*/ 	.word	0x00000000
        /*0224*/ 	.short	0x0101
        /*0226*/ 	.byte	0x32
	.zero		1


	//   ....[24]....
        /*0228*/ 	.word	0x00009210
        /*022c*/ 	.word	0x0000000a
        /*0230*/ 	.word	0x00000020
        /*0234*/ 	.short	0x010a
        /*0236*/ 	.byte	0x3f
	.zero		1


	//   ....[25]....
        /*0238*/ 	.word	0x000095c0
        /*023c*/ 	.word	0x00000002
        /*0240*/ 	.word	0x00000078
        /*0244*/ 	.short	0x0101
        /*0246*/ 	.byte	0x3f
	.zero		1


	//   ....[26]....
        /*0248*/ 	.word	0x00009d60
        /*024c*/ 	.word	0x00000005
        /*0250*/ 	.word	0x00000000
        /*0254*/ 	.short	0x010a
        /*0256*/ 	.byte	0x3f
	.zero		1


	//   ....[27]....
        /*0258*/ 	.word	0x00009de0
        /*025c*/ 	.word	0x00000007
        /*0260*/ 	.word	0x00000000
        /*0264*/ 	.short	0x010a
        /*0266*/ 	.byte	0x3f
	.zero		1


	//   ....[28]....
        /*0268*/ 	.word	0x00009e70
        /*026c*/ 	.word	0x00000006
        /*0270*/ 	.word	0x00000000
        /*0274*/ 	.short	0x010a
        /*0276*/ 	.byte	0x3f
	.zero		1


	//   ....[29]....
        /*0278*/ 	.word	0x00009f00
        /*027c*/ 	.word	0x00000003
        /*0280*/ 	.word	0x00000000
        /*0284*/ 	.short	0x010a
        /*0286*/ 	.byte	0x3f
	.zero		1


	//   ....[30]....
        /*0288*/ 	.word	0x00009f60
        /*028c*/ 	.word	0x0000009f
        /*0290*/ 	.word	0x00000000
        /*0294*/ 	.short	0x010a
        /*0296*/ 	.byte	0x3f
	.zero		1


	//   ....[31]....
        /*0298*/ 	.word	0x00009fb0
        /*029c*/ 	.word	0x00000003
        /*02a0*/ 	.word	0x00000000
        /*02a4*/ 	.short	0x010a
        /*02a6*/ 	.byte	0x3f
	.zero		1


	//   ....[32]....
        /*02a8*/ 	.word	0x0000a010
        /*02ac*/ 	.word	0x00000005
        /*02b0*/ 	.word	0x00000000
        /*02b4*/ 	.short	0x010a
        /*02b6*/ 	.byte	0x3f
	.zero		1


	//   ....[33]....
        /*02b8*/ 	.word	0x0000a060
        /*02bc*/ 	.word	0x0000009f
        /*02c0*/ 	.word	0x00000010
        /*02c4*/ 	.short	0x010a
        /*02c6*/ 	.byte	0x3f
	.zero		1


	//   ....[34]....
        /*02c8*/ 	.word	0x0000a130
        /*02cc*/ 	.word	0x0000000a
        /*02d0*/ 	.word	0x00000020
        /*02d4*/ 	.short	0x010a
        /*02d6*/ 	.byte	0x3f
	.zero		1


	//   ....[35]....
        /*02d8*/ 	.word	0x0000a200
        /*02dc*/ 	.word	0x00000005
        /*02e0*/ 	.word	0x00000000
        /*02e4*/ 	.short	0x010a
        /*02e6*/ 	.byte	0x3f
	.zero		1


	//   ....[36]....
        /*02e8*/ 	.word	0x0000a250
        /*02ec*/ 	.word	0x00000007
        /*02f0*/ 	.word	0x00000000
        /*02f4*/ 	.short	0x010a
        /*02f6*/ 	.byte	0x3f
	.zero		1


	//   ....[37]....
        /*02f8*/ 	.word	0x0000a2a0
        /*02fc*/ 	.word	0x00000006
        /*0300*/ 	.word	0x00000000
        /*0304*/ 	.short	0x010a
        /*0306*/ 	.byte	0x3f
	.zero		1


	//----- nvinfo : EIATTR_NUM_MBARRIERS
	.align		4
.L_35:
        /*0308*/ 	.byte	0x03, 0x38
        /*030a*/ 	.short	0x000e


	//----- nvinfo : EIATTR_EXIT_INSTR_OFFSETS
	.align		4
        /*030c*/ 	.byte	0x04, 0x1c
        /*030e*/ 	.short	(.L_37 - .L_36)


	//   ....[0]....
.L_36:
        /*0310*/ 	.word	0x00001490


	//   ....[1]....
        /*0314*/ 	.word	0x000014f0


	//   ....[2]....
        /*0318*/ 	.word	0x00008e00


	//   ....[3]....
        /*031c*/ 	.word	0x00008e30


	//   ....[4]....
        /*0320*/ 	.word	0x00009f50


	//----- nvinfo : EIATTR_MAX_THREADS
	.align		4
.L_37:
        /*0324*/ 	.byte	0x04, 0x05
        /*0326*/ 	.short	(.L_39 - .L_38)
.L_38:
        /*0328*/ 	.word	0x00000180
        /*032c*/ 	.word	0x00000001
        /*0330*/ 	.word	0x00000001


	//----- nvinfo : EIATTR_CRS_STACK_SIZE
	.align		4
.L_39:
        /*0334*/ 	.byte	0x04, 0x1e
        /*0336*/ 	.short	(.L_41 - .L_40)
.L_40:
        /*0338*/ 	.word	0x00000000


	//----- nvinfo : EIATTR_CBANK_PARAM_SIZE
	.align		4
.L_41:
        /*033c*/ 	.byte	0x03, 0x19
        /*033e*/ 	.short	0x0470


	//----- nvinfo : EIATTR_PARAM_CBANK
	.align		4
        /*0340*/ 	.byte	0x04, 0x0a
        /*0342*/ 	.short	(.L_43 - .L_42)
	.align		4
.L_42:
        /*0344*/ 	.word	index@(.nv.constant0._ZN7cutlass13device_kernelINS_4gemm6kernel13GemmUniversalIN4cute5tupleIJiiiiEEENS1_10collective13CollectiveMmaINS1_34MainloopSm90TmaGmmaWarpSpecializedILi4ENS5_IJNS4_1CILi2EEESB_NSA_ILi1EEEEEENS1_32KernelTmaWarpSpecializedPingpongEEENS5_IJNSA_ILi64EEENSA_ILi256EEENSA_ILi128EEEEEEaNS5_IJlSC_lEEEaSK_NS4_8TiledMMAINS4_8MMA_AtomIJNS4_4SM904GMMA27MMA_64x256x32_S32S8S8_SS_TNEEEENS4_6LayoutINS5_IJSC_SC_SC_EEENS5_IJNSA_ILi0EEEST_ST_EEEEENS5_IJNS4_10UnderscoreESW_SW_EEEEENS4_23SM90_TMA_LOAD_MULTICASTENS4_14ComposedLayoutINS4_7SwizzleILi3ELi4ELi3EEENS4_18smem_ptr_flag_bitsILi8EEENSR_INS5_IJNSA_ILi8EEESI_EEENS5_IJSI_SC_EEEEEEEvNS4_8identityESZ_S19_vS1A_EENS_8epilogue10collective6detail29Sm90TmaWarpSpecializedAdapterINS1D_15DefaultEpilogueIaSK_SK_NS1C_6thread17LinearCombinationIaLi1EiiLNS1H_9ScaleType4KindE0ELNS_15FloatRoundStyleE2EaEENS1_15EpilogueDefaultEEEEEvvEEEEvNT_6ParamsE)
        /*0348*/ 	.short	0x0210
        /*034a*/ 	.short	0x0470


	//----- nvinfo : EIATTR_SW_WAR
	.align		4
.L_43:
        /*034c*/ 	.byte	0x04, 0x36
        /*034e*/ 	.short	(.L_45 - .L_44)
.L_44:
        /*0350*/ 	.word	0x00000008
.L_45:


//--------------------- .nv.callgraph             --------------------------
	.section	.nv.callgraph,"",@"SHT_CUDA_CALLGRAPH"
	.align	4
	.sectionentsize	8
	.align		4
        /*0000*/ 	.word	0x00000000
	.align		4
        /*0004*/ 	.word	0xffffffff
	.align		4
        /*0008*/ 	.word	index@(_ZN7cutlass13device_kernelINS_4gemm6kernel13GemmUniversalIN4cute5tupleIJiiiiEEENS1_10collective13CollectiveMmaINS1_34MainloopSm90TmaGmmaWarpSpecializedILi4ENS5_IJNS4_1CILi2EEESB_NSA_ILi1EEEEEENS1_32KernelTmaWarpSpecializedPingpongEEENS5_IJNSA_ILi64EEENSA_ILi256EEENSA_ILi128EEEEEEaNS5_IJlSC_lEEEaSK_NS4_8TiledMMAINS4_8MMA_AtomIJNS4_4SM904GMMA27MMA_64x256x32_S32S8S8_SS_TNEEEENS4_6LayoutINS5_IJSC_SC_SC_EEENS5_IJNSA_ILi0EEEST_ST_EEEEENS5_IJNS4_10UnderscoreESW_SW_EEEEENS4_23SM90_TMA_LOAD_MULTICASTENS4_14ComposedLayoutINS4_7SwizzleILi3ELi4ELi3EEENS4_18smem_ptr_flag_bitsILi8EEENSR_INS5_IJNSA_ILi8EEESI_EEENS5_IJSI_SC_EEEEEEEvNS4_8identityESZ_S19_vS1A_EENS_8epilogue10collective6detail29Sm90TmaWarpSpecializedAdapterINS1D_15DefaultEpilogueIaSK_SK_NS1C_6thread17LinearCombinationIaLi1EiiLNS1H_9ScaleType4KindE0ELNS_15FloatRoundStyleE2EaEENS1_15EpilogueDefaultEEEEEvvEEEEvNT_6ParamsE)
	.align		4
        /*000c*/ 	.word	index@(__assertfail)
	.align		4
        /*0010*/ 	.word	0x00000000
	.align		4
        /*0014*/ 	.word	0xfffffffe
	.align		4
        /*0018*/ 	.word	0x00000000
	.align		4
        /*001c*/ 	.word	0xfffffffd
	.align		4
        /*0020*/ 	.word	0x00000000
	.align		4
        /*0024*/ 	.word	0xfffffffc


//--------------------- .nv.constant4             --------------------------
	.section	.nv.constant4,"a",@progbits
	.align	8
	.align		8
.nv.constant4:
        /*0000*/ 	.dword	__assertfail
	.align		8
        /*0008*/ 	.dword	__unnamed_1
	.align		8
        /*0010*/ 	.dword	_ZN39_INTERNAL_8ba74f0a_4_k_cu_1b6f1000_54434cuda3std3__45__cpo5beginE
	.align		8
        /*0018*/ 	.dword	_ZN39_INTERNAL_8ba74f0a_4_k_cu_1b6f1000_54434cuda3std3__45__cpo3endE
	.align		8
        /*0020*/ 	.dword	_ZN39_INTERNAL_8ba74f0a_4_k_cu_1b6f1000_54434cuda3std3__45__cpo6cbeginE
	.align		8
        /*0028*/ 	.dword	_ZN39_INTERNAL_8ba74f0a_4_k_cu_1b6f1000_54434cuda3std3__45__cpo4cendE
	.align		8
        /*0030*/ 	.dword	_ZN39_INTERNAL_8ba74f0a_4_k_cu_1b6f1000_54434cuda3std3__441_GLOBAL__N__8ba74f0a_4_k_cu_1b6f1000_54436ignoreE
	.align		8
        /*0038*/ 	.dword	_ZN39_INTERNAL_8ba74f0a_4_k_cu_1b6f1000_54434cuda3std3__419piecewise_constructE
	.align		8
        /*0040*/ 	.dword	_ZN39_INTERNAL_8ba74f0a_4_k_cu_1b6f1000_54434cuda3std3__48in_placeE
	.align		8
        /*0048*/ 	.dword	_ZN39_INTERNAL_8ba74f0a_4_k_cu_1b6f1000_54434cuda3std6ranges3__45__cpo4swapE
	.align		8
        /*0050*/ 	.dword	_ZN39_INTERNAL_8ba74f0a_4_k_cu_1b6f1000_54434cuda3std6ranges3__45__cpo9iter_moveE
	.align		8
        /*0058*/ 	.dword	_ZN39_INTERNAL_8ba74f0a_4_k_cu_1b6f1000_54434cute7productE
	.align		8
        /*0060*/ 	.dword	_ZN39_INTERNAL_8ba74f0a_4_k_cu_1b6f1000_54434cute1_E
	.align		8
        /*0068*/ 	.dword	$str$22
	.align		8
        /*0070*/ 	.dword	$str$23


//--------------------- .text._ZN7cutlass13device_kernelINS_4gemm6kernel13GemmUniversalIN4cute5tupleIJiiiiEEENS1_10collective13CollectiveMmaINS1_34MainloopSm90TmaGmmaWarpSpecializedILi4ENS5_IJNS4_1CILi2EEESB_NSA_ILi1EEEEEENS1_32KernelTmaWarpSpecializedPingpongEEENS5_IJNSA_ILi64EEENSA_ILi256EEENSA_ILi128EEEEEEaNS5_IJlSC_lEEEaSK_NS4_8TiledMMAINS4_8MMA_AtomIJNS4_4SM904GMMA27MMA_64x256x32_S32S8S8_SS_TNEEEENS4_6LayoutINS5_IJSC_SC_SC_EEENS5_IJNSA_ILi0EEEST_ST_EEEEENS5_IJNS4_10UnderscoreESW_SW_EEEEENS4_23SM90_TMA_LOAD_MULTICASTENS4_14ComposedLayoutINS4_7SwizzleILi3ELi4ELi3EEENS4_18smem_ptr_flag_bitsILi8EEENSR_INS5_IJNSA_ILi8EEESI_EEENS5_IJSI_SC_EEEEEEEvNS4_8identityESZ_S19_vS1A_EENS_8epilogue10collective6detail29Sm90TmaWarpSpecializedAdapterINS1D_15DefaultEpilogueIaSK_SK_NS1C_6thread17LinearCombinationIaLi1EiiLNS1H_9ScaleType4KindE0ELNS_15FloatRoundStyleE2EaEENS1_15EpilogueDefaultEEEEEvvEEEEvNT_6ParamsE --------------------------
	.section	.text._ZN7cutlass13device_kernelINS_4gemm6kernel13GemmUniversalIN4cute5tupleIJiiiiEEENS1_10collective13CollectiveMmaINS1_34MainloopSm90TmaGmmaWarpSpecializedILi4ENS5_IJNS4_1CILi2EEESB_NSA_ILi1EEEEEENS1_32KernelTmaWarpSpecializedPingpongEEENS5_IJNSA_ILi64EEENSA_ILi256EEENSA_ILi128EEEEEEaNS5_IJlSC_lEEEaSK_NS4_8TiledMMAINS4_8MMA_AtomIJNS4_4SM904GMMA27MMA_64x256x32_S32S8S8_SS_TNEEEENS4_6LayoutINS5_IJSC_SC_SC_EEENS5_IJNSA_ILi0EEEST_ST_EEEEENS5_IJNS4_10UnderscoreESW_SW_EEEEENS4_23SM90_TMA_LOAD_MULTICASTENS4_14ComposedLayoutINS4_7SwizzleILi3ELi4ELi3EEENS4_18smem_ptr_flag_bitsILi8EEENSR_INS5_IJNSA_ILi8EEESI_EEENS5_IJSI_SC_EEEEEEEvNS4_8identityESZ_S19_vS1A_EENS_8epilogue10collective6detail29Sm90TmaWarpSpecializedAdapterINS1D_15DefaultEpilogueIaSK_SK_NS1C_6thread17LinearCombinationIaLi1EiiLNS1H_9ScaleType4KindE0ELNS_15FloatRoundStyleE2EaEENS1_15EpilogueDefaultEEEEEvvEEEEvNT_6ParamsE,"ax",@progbits
	.align	128
.text._ZN7cutlass13device_kernelINS_4gemm6kernel13GemmUniversalIN4cute5tupleIJiiiiEEENS1_10collective13CollectiveMmaINS1_34MainloopSm90TmaGmmaWarpSpecializedILi4ENS5_IJNS4_1CILi2EEESB_NSA_ILi1EEEEEENS1_32KernelTmaWarpSpecializedPingpongEEENS5_IJNSA_ILi64EEENSA_ILi256EEENSA_ILi128EEEEEEaNS5_IJlSC_lEEEaSK_NS4_8TiledMMAINS4_8MMA_AtomIJNS4_4SM904GMMA27MMA_64x256x32_S32S8S8_SS_TNEEEENS4_6LayoutINS5_IJSC_SC_SC_EEENS5_IJNSA_ILi0EEEST_ST_EEEEENS5_IJNS4_10UnderscoreESW_SW_EEEEENS4_23SM90_TMA_LOAD_MULTICASTENS4_14ComposedLayoutINS4_7SwizzleILi3ELi4ELi3EEENS4_18smem_ptr_flag_bitsILi8EEENSR_INS5_IJNSA_ILi8EEESI_EEENS5_IJSI_SC_EEEEEEEvNS4_8identityESZ_S19_vS1A_EENS_8epilogue10collective6detail29Sm90TmaWarpSpecializedAdapterINS1D_15DefaultEpilogueIaSK_SK_NS1C_6thread17LinearCombinationIaLi1EiiLNS1H_9ScaleType4KindE0ELNS_15FloatRoundStyleE2EaEENS1_15EpilogueDefaultEEEEEvvEEEEvNT_6ParamsE:
        .type           _ZN7cutlass13device_kernelINS_4gemm6kernel13GemmUniversalIN4cute5tupleIJiiiiEEENS1_10collective13CollectiveMmaINS1_34MainloopSm90TmaGmmaWarpSpecializedILi4ENS5_IJNS4_1CILi2EEESB_NSA_ILi1EEEEEENS1_32KernelTmaWarpSpecializedPingpongEEENS5_IJNSA_ILi64EEENSA_ILi256EEENSA_ILi128EEEEEEaNS5_IJlSC_lEEEaSK_NS4_8TiledMMAINS4_8MMA_AtomIJNS4_4SM904GMMA27MMA_64x256x32_S32S8S8_SS_TNEEEENS4_6LayoutINS5_IJSC_SC_SC_EEENS5_IJNSA_ILi0EEEST_ST_EEEEENS5_IJNS4_10UnderscoreESW_SW_EEEEENS4_23SM90_TMA_LOAD_MULTICASTENS4_14ComposedLayoutINS4_7SwizzleILi3ELi4ELi3EEENS4_18smem_ptr_flag_bitsILi8EEENSR_INS5_IJNSA_ILi8EEESI_EEENS5_IJSI_SC_EEEEEEEvNS4_8identityESZ_S19_vS1A_EENS_8epilogue10collective6detail29Sm90TmaWarpSpecializedAdapterINS1D_15DefaultEpilogueIaSK_SK_NS1C_6thread17LinearCombinationIaLi1EiiLNS1H_9ScaleType4KindE0ELNS_15FloatRoundStyleE2EaEENS1_15EpilogueDefaultEEEEEvvEEEEvNT_6ParamsE,@function
        .size           _ZN7cutlass13device_kernelINS_4gemm6kernel13GemmUniversalIN4cute5tupleIJiiiiEEENS1_10collective13CollectiveMmaINS1_34MainloopSm90TmaGmmaWarpSpecializedILi4ENS5_IJNS4_1CILi2EEESB_NSA_ILi1EEEEEENS1_32KernelTmaWarpSpecializedPingpongEEENS5_IJNSA_ILi64EEENSA_ILi256EEENSA_ILi128EEEEEEaNS5_IJlSC_lEEEaSK_NS4_8TiledMMAINS4_8MMA_AtomIJNS4_4SM904GMMA27MMA_64x256x32_S32S8S8_SS_TNEEEENS4_6LayoutINS5_IJSC_SC_SC_EEENS5_IJNSA_ILi0EEEST_ST_EEEEENS5_IJNS4_10UnderscoreESW_SW_EEEEENS4_23SM90_TMA_LOAD_MULTICASTENS4_14ComposedLayoutINS4_7SwizzleILi3ELi4ELi3EEENS4_18smem_ptr_flag_bitsILi8EEENSR_INS5_IJNSA_ILi8EEESI_EEENS5_IJSI_SC_EEEEEEEvNS4_8identityESZ_S19_vS1A_EENS_8epilogue10collective6detail29Sm90TmaWarpSpecializedAdapterINS1D_15DefaultEpilogueIaSK_SK_NS1C_6thread17LinearCombinationIaLi1EiiLNS1H_9ScaleType4KindE0ELNS_15FloatRoundStyleE2EaEENS1_15EpilogueDefaultEEEEEvvEEEEvNT_6ParamsE,(.L_x_332 - _ZN7cutlass13device_kernelINS_4gemm6kernel13GemmUniversalIN4cute5tupleIJiiiiEEENS1_10collective13CollectiveMmaINS1_34MainloopSm90TmaGmmaWarpSpecializedILi4ENS5_IJNS4_1CILi2EEESB_NSA_ILi1EEEEEENS1_32KernelTmaWarpSpecializedPingpongEEENS5_IJNSA_ILi64EEENSA_ILi256EEENSA_ILi128EEEEEEaNS5_IJlSC_lEEEaSK_NS4_8TiledMMAINS4_8MMA_AtomIJNS4_4SM904GMMA27MMA_64x256x32_S32S8S8_SS_TNEEEENS4_6LayoutINS5_IJSC_SC_SC_EEENS5_IJNSA_ILi0EEEST_ST_EEEEENS5_IJNS4_10UnderscoreESW_SW_EEEEENS4_23SM90_TMA_LOAD_MULTICASTENS4_14ComposedLayoutINS4_7SwizzleILi3ELi4ELi3EEENS4_18smem_ptr_flag_bitsILi8EEENSR_INS5_IJNSA_ILi8EEESI_EEENS5_IJSI_SC_EEEEEEEvNS4_8identityESZ_S19_vS1A_EENS_8epilogue10collective6detail29Sm90TmaWarpSpecializedAdapterINS1D_15DefaultEpilogueIaSK_SK_NS1C_6thread17LinearCombinationIaLi1EiiLNS1H_9ScaleType4KindE0ELNS_15FloatRoundStyleE2EaEENS1_15EpilogueDefaultEEEEEvvEEEEvNT_6ParamsE)
        .other          _ZN7cutlass13device_kernelINS_4gemm6kernel13GemmUniversalIN4cute5tupleIJiiiiEEENS1_10collective13CollectiveMmaINS1_34MainloopSm90TmaGmmaWarpSpecializedILi4ENS5_IJNS4_1CILi2EEESB_NSA_ILi1EEEEEENS1_32KernelTmaWarpSpecializedPingpongEEENS5_IJNSA_ILi64EEENSA_ILi256EEENSA_ILi128EEEEEEaNS5_IJlSC_lEEEaSK_NS4_8TiledMMAINS4_8MMA_AtomIJNS4_4SM904GMMA27MMA_64x256x32_S32S8S8_SS_TNEEEENS4_6LayoutINS5_IJSC_SC_SC_EEENS5_IJNSA_ILi0EEEST_ST_EEEEENS5_IJNS4_10UnderscoreESW_SW_EEEEENS4_23SM90_TMA_LOAD_MULTICASTENS4_14ComposedLayoutINS4_7SwizzleILi3ELi4ELi3EEENS4_18smem_ptr_flag_bitsILi8EEENSR_INS5_IJNSA_ILi8EEESI_EEENS5_IJSI_SC_EEEEEEEvNS4_8identityESZ_S19_vS1A_EENS_8epilogue10collective6detail29Sm90TmaWarpSpecializedAdapterINS1D_15DefaultEpilogueIaSK_SK_NS1C_6thread17LinearCombinationIaLi1EiiLNS1H_9ScaleType4KindE0ELNS_15FloatRoundStyleE2EaEENS1_15EpilogueDefaultEEEEEvvEEEEvNT_6ParamsE,@"STO_CUDA_ENTRY STV_DEFAULT"
_ZN7cutlass13device_kernelINS_4gemm6kernel13GemmUniversalIN4cute5tupleIJiiiiEEENS1_10collective13CollectiveMmaINS1_34MainloopSm90TmaGmmaWarpSpecializedILi4ENS5_IJNS4_1CILi2EEESB_NSA_ILi1EEEEEENS1_32KernelTmaWarpSpecializedPingpongEEENS5_IJNSA_ILi64EEENSA_ILi256EEENSA_ILi128EEEEEEaNS5_IJlSC_lEEEaSK_NS4_8TiledMMAINS4_8MMA_AtomIJNS4_4SM904GMMA27MMA_64x256x32_S32S8S8_SS_TNEEEENS4_6LayoutINS5_IJSC_SC_SC_EEENS5_IJNSA_ILi0EEEST_ST_EEEEENS5_IJNS4_10UnderscoreESW_SW_EEEEENS4_23SM90_TMA_LOAD_MULTICASTENS4_14ComposedLayoutINS4_7SwizzleILi3ELi4ELi3EEENS4_18smem_ptr_flag_bitsILi8EEENSR_INS5_IJNSA_ILi8EEESI_EEENS5_IJSI_SC_EEEEEEEvNS4_8identityESZ_S19_vS1A_EENS_8epilogue10collective6detail29Sm90TmaWarpSpecializedAdapterINS1D_15DefaultEpilogueIaSK_SK_NS1C_6thread17LinearCombinationIaLi1EiiLNS1H_9ScaleType4KindE0ELNS_15FloatRoundStyleE2EaEENS1_15EpilogueDefaultEEEEEvvEEEEvNT_6ParamsE:
[----:B------:R-:W0:Y:S01]  /*0000*/  LDC R1, c[0x0][0x28] ;  /* 0x00000a00ff017b82 */ /* 0x000e220000000800 */
[----:B------:R-:W1:Y:S01]  /*0010*/  S2R R0, SR_TID.X ;  /* 0x0000000000007919 */ /* 0x000e620000002100 */
[----:B------:R-:W-:Y:S01]  /*0020*/  ELECT P0, URZ, PT ;  /* 0x00000000003f782f */ /* 0x000fe20003800000 */
[----:B------:R-:W-:Y:S01]  /*0030*/  BSSY B0, `(.L_x_0) ;  /* 0x0000014000007945 */ /* 0x000fe20003800000 */
[--C-:B-1----:R-:W-:Y:S02]  /*0040*/  SHF.R.U32.HI R2, RZ, 0x5, R0.reuse ;  /* 0x00000005ff027819 */ /* 0x102fe40000011600 */
[----:B------:R-:W-:-:S03]  /*0050*/  SHF.R.U32.HI R4, RZ, 0x7, R0 ;  /* 0x00000007ff047819 */ /* 0x000fc60000011600 */
[----:B------:R-:W1:Y:S02]  /*0060*/  SHFL.IDX PT, R3, R2, RZ, 0x1f ;  /* 0x00001fff02037589 */ /* 0x000e6400000e0000 */
[----:B-1----:R-:W-:Y:S02]  /*0070*/  R2UR UR6, R3 ;  /* 0x00000000030672ca */ /* 0x002fe400000e0000 */
[----:B------:R1:W2:Y:S11]  /*0080*/  SHFL.IDX PT, R3, R4, RZ, 0x1f ;  /* 0x00001fff04037589 */ /* 0x0002b600000e0000 */
[----:B------:R-:W-:-:S02]  /*0090*/  USHF.R.S32.HI UR4, URZ, 0x1f, UR6 ;  /* 0x0000001f3f047899 */ /* 0x000fc40008011406 */
[----:B------:R-:W-:Y:S02]  /*00a0*/  ISETP.NE.OR P0, PT, RZ, UR6, !P0 ;  /* 0x00000006ff007c0c */ /* 0x000fe4000c705670 */
[----:B------:R-:W-:-:S04]  /*00b0*/  ULEA.HI UR4, UR4, UR6, URZ, 0x2 ;  /* 0x0000000604047291 */ /* 0x000fc8000f8f103f */
[----:B------:R-:W-:-:S04]  /*00c0*/  ULOP3.LUT UR4, UR4, 0xfffffffc, URZ, 0xc0, !UPT ;  /* 0xfffffffc04047892 */ /* 0x000fc8000f8ec03f */
[----:B------:R-:W-:-:S03]  /*00d0*/  UIADD3 UR6, UR6, -UR4, URZ ;  /* 0x8000000406067290 */ /* 0x000fc6000fffe03f */
[----:B012---:R-:W-:Y:S09]  /*00e0*/  @P0 BRA `(.L_x_1) ;  /* 0x0000000000200947 */ /* 0x007ff20003800000 */
[----:B------:R-:W-:Y:S02]  /*00f0*/  ULDC.64 UR4, c[0x0][0x198] ;  /* 0x0000660000047ab9 */ /* 0x000fe40000000a00 */
[----:B------:R-:W-:Y:S02]  /*0100*/  UIADD3 UR8, UP0, UR4, 0xf0, URZ ;  /* 0x000000f004087890 */ /* 0x000fe4000ff1e03f */
[----:B------:R-:W-:Y:S02]  /*0110*/  UIADD3 UR4, UP1, UR4, 0x1f0, URZ ;  /* 0x000001f004047890 */ /* 0x000fe4000ff3e03f */
[----:B------:R-:W-:Y:S02]  /*0120*/  UIADD3.X UR9, URZ, UR5, URZ, UP0, !UPT ;  /* 0x000000053f097290 */ /* 0x000fe400087fe43f */
[----:B------:R-:W-:-:S07]  /*0130*/  UIADD3.X UR5, URZ, UR5, URZ, UP1, !UPT ;  /* 0x000000053f057290 */ /* 0x000fce0008ffe43f */
[----:B------:R0:W-:Y:S02]  /*0140*/  UTMACCTL.PF [UR8] ;  /* 0x00000000080079b9 */ /* 0x0001e40008040000 */
[----:B------:R0:W-:Y:S02]  /*0150*/  UTMACCTL.PF [UR4] ;  /* 0x00000000040079b9 */ /* 0x0001e40008040000 */
[----:B0-----:R-:W-:Y:S01]  /*0160*/  NOP ;  /* 0x0000000000007918 */ /* 0x001fe20000000000 */
.L_x_1:
[----:B------:R-:W-:Y:S05]  /*0170*/  BSYNC B0 ;  /* 0x0000000000007941 */ /* 0x000fea0003800000 */
.L_x_0:
[----:B------:R-:W0:Y:S01]  /*0180*/  SHFL.IDX PT, R5, R2, RZ, 0x1f ;  /* 0x00001fff02057589 */ /* 0x000e2200000e0000 */
[----:B------:R-:W-:Y:S01]  /*0190*/  R2UR UR19, R3 ;  /* 0x00000000031372ca */ /* 0x000fe200000e0000 */
[----:B------:R-:W-:-:S04]  /*01a0*/  UISETP.NE.AND UP0, UPT, UR6, 0x3, UPT ;  /* 0x000000030600788c */ /* 0x000fc8000bf05270 */
[----:B------:R-:W-:-:S08]  /*01b0*/  UISETP.EQ.OR UP0, UPT, UR6, URZ, !UP0 ;  /* 0x0000003f0600728c */ /* 0x000fd0000c702670 */
[----:B------:R-:W-:Y:S02]  /*01c0*/  UIADD3 UR14, UR19, -0x1, URZ ;  /* 0xffffffff130e7890 */ /* 0x000fe4000fffe03f */
[----:B------:R-:W-:Y:S02]  /*01d0*/  UISETP.EQ.AND UP0, UPT, UR19, URZ, UP0 ;  /* 0x0000003f1300728c */ /* 0x000fe40008702270 */
[----:B------:R-:W-:Y:S02]  /*01e0*/  UISETP.GE.U32.AND UP1, UPT, UR14, 0x2, UPT ;  /* 0x000000020e00788c */ /* 0x000fe4000bf26070 */
[----:B------:R-:W-:Y:S01]  /*01f0*/  USEL UR40, URZ, 0x1, !UP0 ;  /* 0x000000013f287887 */ /* 0x000fe2000c000000 */
[----:B0-----:R-:W-:-:S03]  /*0200*/  ISETP.NE.AND P0, PT, R5, RZ, PT ;  /* 0x000000ff0500720c */ /* 0x001fc60003f05270 */
[----:B------:R-:W-:-:S10]  /*0210*/  USEL UR40, UR40, 0x2, UP1 ;  /* 0x0000000228287887 */ /* 0x000fd40008800000 */
[----:B------:R-:W-:Y:S05]  /*0220*/  @P0 BRA `(.L_x_2) ;  /* 0x0000000000580947 */ /* 0x000fea0003800000 */
[----:B------:R-:W0:Y:S01]  /*0230*/  S2UR UR7, SR_CgaCtaId ;  /* 0x00000000000779c3 */ /* 0x000e220000008800 */
[----:B------:R-:W-:Y:S01]  /*0240*/  UMOV UR4, 0x400 ;  /* 0x0000040000047882 */ /* 0x000fe20000000000 */
[----:B------:R-:W-:Y:S01]  /*0250*/  UMOV UR5, 0x1 ;  /* 0x0000000100057882 */ /* 0x000fe20000000000 */
[----:B------:R-:W-:Y:S01]  /*0260*/  UMOV UR8, 0x3 ;  /* 0x0000000300087882 */ /* 0x000fe20000000000 */
[----:B------:R-:W-:Y:S01]  /*0270*/  ELECT P0, URZ, PT ;  /* 0x00000000003f782f */ /* 0x000fe20003800000 */
[----:B------:R-:W-:-:S04]  /*0280*/  UIADD3 UR8, -UR8, 0x100000, URZ ;  /* 0x0010000008087890 */ /* 0x000fc8000fffe13f */
[----:B------:R-:W-:Y:S02]  /*0290*/  USHF.L.U32 UR9, UR8, 0xb, URZ ;  /* 0x0000000b08097899 */ /* 0x000fe4000800063f */
[----:B------:R-:W-:Y:S02]  /*02a0*/  USHF.L.U32 UR8, UR8, 0x1, URZ ;  /* 0x0000000108087899 */ /* 0x000fe4000800063f */
[----:B0-----:R-:W-:Y:S02]  /*02b0*/  ULEA UR7, UR7, UR4, 0x18 ;  /* 0x0000000407077291 */ /* 0x001fe4000f8ec03f */
[----:B------:R-:W-:-:S04]  /*02c0*/  UIADD3 UR4, -UR5, 0x100000, URZ ;  /* 0x0010000005047890 */ /* 0x000fc8000fffe13f */
[----:B------:R-:W-:Y:S02]  /*02d0*/  USHF.L.U32 UR5, UR4, 0xb, URZ ;  /* 0x0000000b04057899 */ /* 0x000fe4000800063f */
[----:B------:R-:W-:Y:S01]  /*02e0*/  USHF.L.U32 UR4, UR4, 0x1, URZ ;  /* 0x0000000104047899 */ /* 0x000fe2000800063f */
[----:B------:R-:W0:Y:S11]  /*02f0*/  FENCE.VIEW.ASYNC.S ;  /* 0x00000000000073c6 */ /* 0x000e360000000000 */
[----:B0-----:R0:W1:Y:S01]  /*0300*/  SYNCS.EXCH.64 URZ, [UR7], UR4 ;  /* 0x00000004073f75b2 */ /* 0x0010620008000100 */
[----:B------:R0:W2:Y:S01]  /*0310*/  SYNCS.EXCH.64 URZ, [UR7+0x20], UR8 ;  /* 0x00002008073f75b2 */ /* 0x0000a20008000100 */
[----:B------:R0:W3:Y:S01]  /*0320*/  SYNCS.EXCH.64 URZ, [UR7+0x8], UR4 ;  /* 0x00000804073f75b2 */ /* 0x0000e20008000100 */
[----:B------:R0:W4:Y:S01]  /*0330*/  SYNCS.EXCH.64 URZ, [UR7+0x28], UR8 ;  /* 0x00002808073f75b2 */ /* 0x0001220008000100 */
[----:B------:R0:W0:Y:S01]  /*0340*/  SYNCS.EXCH.64 URZ, [UR7+0x10], UR4 ;  /* 0x00001004073f75b2 */ /* 0x0000220008000100 */
[----:B------:R0:W0:Y:S01]  /*0350*/  SYNCS.EXCH.64 URZ, [UR7+0x30], UR8 ;  /* 0x00003008073f75b2 */ /* 0x0000220008000100 */
[----:B------:R0:W0:Y:S01]  /*0360*/  SYNCS.EXCH.64 URZ, [UR7+0x18], UR4 ;  /* 0x00001804073f75b2 */ /* 0x0000220008000100 */
[----:B------:R0:W0:Y:S01]  /*0370*/  SYNCS.EXCH.64 URZ, [UR7+0x38], UR8 ;  /* 0x00003808073f75b2 */ /* 0x0000220008000100 */
[----:B------:R-:W-:Y:S01]  /*0380*/  NOP ;  /* 0x0000000000007918 */ /* 0x000fe20000000000 */
.L_x_2:
[----:B------:R-:W5:Y:S01]  /*0390*/  S2UR UR15, SR_CTAID.X ;  /* 0x00000000000f79c3 */ /* 0x000f620000002500 */
[----:B------:R-:W-:Y:S01]  /*03a0*/  SHF.R.S32.HI R3, RZ, 0x1f, R0 ;  /* 0x0000001fff037819 */ /* 0x000fe20000011400 */
[----:B------:R-:W1:Y:S01]  /*03b0*/  SHFL.IDX PT, R8, R2, RZ, 0x1f ;  /* 0x00001fff02087589 */ /* 0x000e6200000e0000 */
[----:B0-----:R-:W-:Y:S01]  /*03c0*/  ULDC UR4, c[0x0][0x150] ;  /* 0x0000540000047ab9 */ /* 0x001fe20000000800 */
[----:B------:R-:W-:Y:S02]  /*03d0*/  ELECT P0, URZ, PT ;  /* 0x00000000003f782f */ /* 0x000fe40003800000 */
[----:B------:R-:W-:Y:S01]  /*03e0*/  LEA.HI R3, R3, R0, RZ, 0x7 ;  /* 0x0000000003037211 */ /* 0x000fe200078f38ff */
[----:B------:R0:W2:Y:S01]  /*03f0*/  SHFL.IDX PT, R9, R2, RZ, 0x1f ;  /* 0x00001fff02097589 */ /* 0x0000a200000e0000 */
[----:B------:R-:W-:Y:S01]  /*0400*/  ELECT P1, URZ, PT ;  /* 0x00000000003f782f */ /* 0x000fe20003820000 */
[----:B------:R-:W3:Y:S01]  /*0410*/  S2UR UR8, SR_CTAID.Y ;  /* 0x00000000000879c3 */ /* 0x000ee20000002600 */
[----:B------:R-:W-:Y:S01]  /*0420*/  LOP3.LUT R3, R3, 0xffffff80, RZ, 0xc0, !PT ;  /* 0xffffff8003037812 */ /* 0x000fe200078ec0ff */
[----:B------:R-:W-:Y:S01]  /*0430*/  ULDC UR7, c[0x0][0x144] ;  /* 0x0000510000077ab9 */ /* 0x000fe20000000800 */
[----:B------:R-:W-:Y:S01]  /*0440*/  UMOV UR18, 0x80 ;  /* 0x0000008000127882 */ /* 0x000fe20000000000 */
[----:B------:R-:W-:Y:S01]  /*0450*/  NOP ;  /* 0x0000000000007918 */ /* 0x000fe20000000000 */
[----:B------:R-:W-:Y:S01]  /*0460*/  NOP ;  /* 0x0000000000007918 */ /* 0x000fe20000000000 */
[----:B------:R-:W-:Y:S01]  /*0470*/  IMAD.IADD R3, R0, 0x1, -R3 ;  /* 0x0000000100037824 */ /* 0x000fe200078e0a03 */
[----:B0-----:R-:W-:Y:S01]  /*0480*/  SHF.R.S32.HI R2, RZ, 0x1f, R5 ;  /* 0x0000001fff027819 */ /* 0x001fe20000011405 */
[----:B------:R-:W-:Y:S01]  /*0490*/  ULDC UR17, c[0x0][0x148] ;  /* 0x0000520000117ab9 */ /* 0x000fe20000000800 */
[----:B------:R-:W-:Y:S01]  /*04a0*/  IMAD.MOV.U32 R152, RZ, RZ, 0x1 ;  /* 0x00000001ff987424 */ /* 0x000fe200078e00ff */
[----:B------:R-:W-:-:S02]  /*04b0*/  ISETP.NE.AND P2, PT, RZ, UR19, PT ;  /* 0x00000013ff007c0c */ /* 0x000fc4000bf45270 */
[----:B------:R-:W-:Y:S02]  /*04c0*/  SHF.R.S32.HI R6, RZ, 0x1f, R3 ;  /* 0x0000001fff067819 */ /* 0x000fe40000011403 */
[----:B------:R-:W-:Y:S02]  /*04d0*/  LEA.HI R2, R2, R5, RZ, 0x2 ;  /* 0x0000000502027211 */ /* 0x000fe400078f10ff */
[----:B-----5:R-:W-:Y:S02]  /*04e0*/  I2FP.F32.U32 R10, UR15 ;  /* 0x0000000f000a7c45 */ /* 0x020fe40008201000 */
[----:B------:R-:W-:Y:S02]  /*04f0*/  LEA.HI R7, R6, R3, RZ, 0x3 ;  /* 0x0000000306077211 */ /* 0x000fe400078f18ff */
[----:B-1----:R-:W-:Y:S01]  /*0500*/  ISETP.NE.OR P0, PT, R8, RZ, !P0 ;  /* 0x000000ff0800720c */ /* 0x002fe20004705670 */
[----:B------:R-:W-:Y:S01]  /*0510*/  FMUL R10, R10, UR4 ;  /* 0x000000040a0a7c20 */ /* 0x000fe20008400000 */
[--C-:B------:R-:W-:Y:S01]  /*0520*/  SHF.R.S32.HI R8, RZ, 0x3, R7.reuse ;  /* 0x00000003ff087819 */ /* 0x100fe20000011407 */
[----:B------:R-:W-:Y:S01]  /*0530*/  ULDC UR4, c[0x0][0x154] ;  /* 0x0000550000047ab9 */ /* 0x000fe20000000800 */
[----:B------:R-:W-:-:S02]  /*0540*/  SHF.R.S32.HI R7, RZ, 0x1f, R7 ;  /* 0x0000001fff077819 */ /* 0x000fc40000011407 */
[----:B--2---:R-:W-:Y:S01]  /*0550*/  ISETP.NE.OR P1, PT, R9, RZ, !P1 ;  /* 0x000000ff0900720c */ /* 0x004fe20004f25670 */
[----:B------:R-:W0:Y:S01]  /*0560*/  F2I.U32.TRUNC.NTZ R10, R10 ;  /* 0x0000000a000a7305 */ /* 0x000e22000020f000 */
[----:B------:R-:W-:Y:S02]  /*0570*/  LEA.HI R7, R7, R8, RZ, 0x2 ;  /* 0x0000000807077211 */ /* 0x000fe400078f10ff */
[----:B---3--:R-:W-:Y:S02]  /*0580*/  I2FP.F32.U32 R9, UR8 ;  /* 0x0000000800097c45 */ /* 0x008fe40008201000 */
[----:B------:R-:W-:Y:S01]  /*0590*/  LOP3.LUT R7, R7, 0xfffffffc, RZ, 0xc0, !PT ;  /* 0xfffffffc07077812 */ /* 0x000fe200078ec0ff */
[----:B------:R-:W-:Y:S01]  /*05a0*/  VOTEU.ALL UP0, P0 ;  /* 0x00000000003f7886 */ /* 0x000fe20000000000 */
[----:B------:R-:W-:Y:S01]  /*05b0*/  LOP3.LUT R2, R2, 0x3ffffffc, RZ, 0xc0, !PT ;  /* 0x3ffffffc02027812 */ /* 0x000fe200078ec0ff */
[----:B------:R-:W-:Y:S02]  /*05c0*/  FMUL R9, R9, UR4 ;  /* 0x0000000409097c20 */ /* 0x000fe40008400000 */
[----:B------:R-:W-:Y:S01]  /*05d0*/  IMAD.IADD R7, R8, 0x1, -R7 ;  /* 0x0000000108077824 */ /* 0x000fe200078e0a07 */
[----:B------:R-:W1:Y:S01]  /*05e0*/  @!UP0 S2UR UR11, SR_CgaCtaId ;  /* 0x00000000000b89c3 */ /* 0x000e620000008800 */
[----:B------:R-:W-:Y:S01]  /*05f0*/  IMAD.IADD R2, R5, 0x1, -R2 ;  /* 0x0000000105027824 */ /* 0x000fe200078e0a02 */
[----:B------:R-:W-:Y:S01]  /*0600*/  VOTEU.ALL UP1, P1 ;  /* 0x00000000003f7886 */ /* 0x000fe20000820000 */
[----:B------:R-:W2:Y:S01]  /*0610*/  F2I.U32.TRUNC.NTZ R9, R9 ;  /* 0x0000000900097305 */ /* 0x000ea2000020f000 */
[----:B0-----:R-:W-:Y:S01]  /*0620*/  R2UR UR4, R10 ;  /* 0x000000000a0472ca */ /* 0x001fe200000e0000 */
[----:B------:R-:W-:Y:S01]  /*0630*/  IMAD R2, R2, 0x4, R7 ;  /* 0x0000000402027824 */ /* 0x000fe200078e0207 */
[----:B------:R-:W-:Y:S01]  /*0640*/  @!UP0 UMOV UR10, 0x400 ;  /* 0x00000400000a8882 */ /* 0x000fe20000000000 */
[----:B------:R-:W-:Y:S01]  /*0650*/  @!UP1 UMOV UR13, 0x400 ;  /* 0x00000400000d9882 */ /* 0x000fe20000000000 */
[----:B------:R-:W0:Y:S01]  /*0660*/  @!UP1 S2UR UR16, SR_CgaCtaId ;  /* 0x00000000001099c3 */ /* 0x000e220000008800 */
[C---:B------:R-:W-:Y:S01]  /*0670*/  IMAD.SHL.U32 R153, R2.reuse, 0x4, RZ ;  /* 0x0000000402997824 */ /* 0x040fe200078e00ff */
[C---:B------:R-:W-:Y:S01]  /*0680*/  LEA.HI R5, R2.reuse, R2, RZ, 0x1 ;  /* 0x0000000202057211 */ /* 0x040fe200078f08ff */
[----:B------:R-:W-:Y:S01]  /*0690*/  VOTEU.ALL UP2, P1 ;  /* 0x00000000003f7886 */ /* 0x000fe20000840000 */
[----:B------:R-:W-:Y:S01]  /*06a0*/  VOTEU.ALL UP3, P1 ;  /* 0x00000000003f7886 */ /* 0x000fe20000860000 */
[----:B------:R-:W-:Y:S01]  /*06b0*/  VOTEU.ALL UP4, P1 ;  /* 0x00000000003f7886 */ /* 0x000fe20000880000 */
[----:B------:R-:W-:Y:S01]  /*06c0*/  LOP3.LUT R5, R5, 0xfffffffe, RZ, 0xc0, !PT ;  /* 0xfffffffe05057812 */ /* 0x000fe200078ec0ff */
[----:B------:R-:W-:Y:S01]  /*06d0*/  VOTEU.ALL UP5, P1 ;  /* 0x00000000003f7886 */ /* 0x000fe200008a0000 */
[C---:B------:R-:W-:Y:S01]  /*06e0*/  LOP3.LUT R153, R2.reuse, 0xc, R153, 0x78, !PT ;  /* 0x0000000c02997812 */ /* 0x040fe200078e7899 */
[----:B------:R-:W-:Y:S01]  /*06f0*/  UIADD3 UR4, -UR4, URZ, URZ ;  /* 0x0000003f04047290 */ /* 0x000fe2000fffe13f */
[----:B--2---:R-:W-:Y:S01]  /*0700*/  R2UR UR9, R9 ;  /* 0x00000000090972ca */ /* 0x004fe200000e0000 */
[----:B------:R-:W-:Y:S01]  /*0710*/  IMAD.IADD R5, R2, 0x1, -R5 ;  /* 0x0000000102057824 */ /* 0x000fe200078e0a05 */
[----:B------:R2:W3:Y:S01]  /*0720*/  SHFL.IDX PT, R7, R4, RZ, 0x1f ;  /* 0x00001fff04077589 */ /* 0x0004e200000e0000 */
[----:B------:R-:W-:-:S03]  /*0730*/  UIMAD UR7, UR7, UR4, UR15 ;  /* 0x00000004070772a4 */ /* 0x000fc6000f8e020f */
[----:B------:R-:W-:Y:S01]  /*0740*/  UMOV UR4, 0x20 ;  /* 0x0000002000047882 */ /* 0x000fe20000000000 */
[----:B-1----:R-:W-:Y:S02]  /*0750*/  @!UP0 ULEA UR12, UR11, UR10, 0x18 ;  /* 0x0000000a0b0c8291 */ /* 0x002fe4000f8ec03f */
[----:B------:R-:W-:Y:S01]  /*0760*/  ISETP.NE.AND P3, PT, R5, UR7, PT ;  /* 0x0000000705007c0c */ /* 0x000fe2000bf65270 */
[----:B------:R-:W-:-:S04]  /*0770*/  @!UP0 UIADD3 UR4, -UR4, 0x100000, URZ ;  /* 0x0010000004048890 */ /* 0x000fc8000fffe13f */
[----:B------:R-:W-:Y:S02]  /*0780*/  @!UP0 USHF.L.U32 UR5, UR4, 0xb, URZ ;  /* 0x0000000b04058899 */ /* 0x000fe4000800063f */
[----:B------:R-:W-:Y:S01]  /*0790*/  @!UP0 USHF.L.U32 UR4, UR4, 0x1, URZ ;  /* 0x0000000104048899 */ /* 0x000fe2000800063f */
[----:B------:R-:W1:Y:S01]  /*07a0*/  LDC R5, c[0x0][0x140] ;  /* 0x00005000ff057b82 */ /* 0x000e620000000800 */
[----:B------:R-:W-:-:S04]  /*07b0*/  @!UP1 UIADD3 UR10, -UR18, 0x100000, URZ ;  /* 0x00100000120a9890 */ /* 0x000fc8000fffe13f */
[----:B------:R-:W-:Y:S02]  /*07c0*/  @!UP1 USHF.L.U32 UR11, UR10, 0xb, URZ ;  /* 0x0000000b0a0b9899 */ /* 0x000fe4000800063f */
[----:B------:R-:W-:Y:S02]  /*07d0*/  @!UP1 USHF.L.U32 UR10, UR10, 0x1, URZ ;  /* 0x000000010a0a9899 */ /* 0x000fe4000800063f */
[----:B0-----:R-:W-:Y:S01]  /*07e0*/  @!UP1 ULEA UR13, UR16, UR13, 0x18 ;  /* 0x0000000d100d9291 */ /* 0x001fe2000f8ec03f */
[----:B------:R-:W-:Y:S01]  /*07f0*/  VOTEU.ALL UP0, P0 ;  /* 0x00000000003f7886 */ /* 0x000fe20000000000 */
[----:B------:R-:W-:Y:S01]  /*0800*/  VOTEU.ALL UP1, P0 ;  /* 0x00000000003f7886 */ /* 0x000fe20000020000 */
[----:B------:R-:W-:Y:S01]  /*0810*/  UIADD3 UR9, -UR9, URZ, URZ ;  /* 0x0000003f09097290 */ /* 0x000fe2000fffe13f */
[----:B------:R-:W-:Y:S01]  /*0820*/  LOP3.LUT P0, RZ, R3, 0x7, RZ, 0xc0, !PT ;  /* 0x0000000703ff7812 */ /* 0x000fe2000780c0ff */
[----:B------:R-:W0:Y:S02]  /*0830*/  FENCE.VIEW.ASYNC.S ;  /* 0x00000000000073c6 */ /* 0x000e240000000000 */
[----:B0-----:R-:W0:Y:S01]  /*0840*/  @!UP0 SYNCS.EXCH.64 URZ, [UR12+0x70], UR4 ;  /* 0x000070040c3f85b2 */ /* 0x001e220008000100 */
[----:B------:R-:W-:-:S02]  /*0850*/  @P3 LEA.HI R2, R153, R153, RZ, 0x1 ;  /* 0x0000009999023211 */ /* 0x000fc400078f08ff */
[----:B------:R-:W-:Y:S02]  /*0860*/  ISETP.LT.U32.AND P0, PT, R153, 0x4, !P0 ;  /* 0x000000049900780c */ /* 0x000fe40004701070 */
[----:B------:R-:W-:Y:S02]  /*0870*/  @P3 SHF.R.S32.HI R2, RZ, 0x1, R2 ;  /* 0x00000001ff023819 */ /* 0x000fe40000011402 */
[----:B-1----:R-:W-:Y:S02]  /*0880*/  ISETP.EQ.U32.AND P1, PT, R5, 0x1, PT ;  /* 0x000000010500780c */ /* 0x002fe40003f22070 */
[----:B------:R-:W-:Y:S01]  /*0890*/  SEL R5, RZ, 0x1, !P0 ;  /* 0x00000001ff057807 */ /* 0x000fe20004000000 */
[----:B------:R1:W0:Y:S01]  /*08a0*/  @!UP1 SYNCS.EXCH.64 URZ, [UR12+0x78], UR4 ;  /* 0x000078040c3f95b2 */ /* 0x0002220008000100 */
[----:B------:R-:W-:Y:S01]  /*08b0*/  NOP ;  /* 0x0000000000007918 */ /* 0x000fe20000000000 */
[----:B-1----:R-:W-:Y:S01]  /*08c0*/  UIMAD UR4, UR17, UR9, UR8 ;  /* 0x00000009110472a4 */ /* 0x002fe2000f8e0208 */
[----:B------:R2:W1:Y:S05]  /*08d0*/  @!UP2 SYNCS.EXCH.64 URZ, [UR13+0x50], UR10 ;  /* 0x0000500a0d3fa5b2 */ /* 0x00046a0008000100 */
[----:B------:R-:W-:-:S04]  /*08e0*/  @P3 ISETP.NE.AND P4, PT, R2, UR4, PT ;  /* 0x0000000402003c0c */ /* 0x000fc8000bf85270 */
[----:B------:R-:W-:-:S04]  /*08f0*/  @P3 SEL R152, RZ, 0x1, P4 ;  /* 0x00000001ff983807 */ /* 0x000fc80002000000 */
[----:B------:R-:W-:Y:S01]  /*0900*/  LOP3.LUT R152, R152, R5, RZ, 0xc0, !PT ;  /* 0x0000000598987212 */ /* 0x000fe200078ec0ff */
[----:B------:R2:W0:Y:S01]  /*0910*/  @!UP3 SYNCS.EXCH.64 URZ, [UR13+0x58], UR10 ;  /* 0x0000580a0d3fb5b2 */ /* 0x0004220008000100 */
[----:B------:R2:W0:Y:S01]  /*0920*/  @!UP4 SYNCS.EXCH.64 URZ, [UR13+0x60], UR10 ;  /* 0x0000600a0d3fc5b2 */ /* 0x0004220008000100 */
[----:B------:R2:W0:Y:S01]  /*0930*/  @!UP5 SYNCS.EXCH.64 URZ, [UR13+0x68], UR10 ;  /* 0x0000680a0d3fd5b2 */ /* 0x0004220008000100 */
[----:B------:R-:W-:Y:S01]  /*0940*/  NOP ;  /* 0x0000000000007918 */ /* 0x000fe20000000000 */
[----:B--23--:R-:W-:Y:S05]  /*0950*/  @!P1 BRA `(.L_x_3) ;  /* 0x0000000000089947 */ /* 0x00cfea0003800000 */
[----:B01--4-:R-:W-:Y:S01]  /*0960*/  UCGABAR_ARV ;  /* 0x00000000000079c7 */ /* 0x013fe20008000000 */
[----:B------:R-:W-:Y:S05]  /*0970*/  BRA `(.L_x_4) ;  /* 0x0000000000047947 */ /* 0x000fea0003800000 */
.L_x_3:
[----:B01--4-:R-:W-:Y:S01]  /*0980*/  NOP ;  /* 0x0000000000007918 */ /* 0x013fe20000000000 */
.L_x_4:
[----:B------:R-:W-:Y:S01]  /*0990*/  ULDC.64 UR4, c[0x0][0x598] ;  /* 0x0001660000047ab9 */ /* 0x000fe20000000a00 */
[----:B------:R-:W-:Y:S01]  /*09a0*/  ULDC.64 UR38, c[0x0][0x208] ;  /* 0x0000820000267ab9 */ /* 0x000fe20000000a00 */
[----:B------:R-:W-:-:S04]  /*09b0*/  ISETP.NE.U32.AND P0, PT, RZ, UR4, PT ;  /* 0x00000004ff007c0c */ /* 0x000fc8000bf05070 */
[----:B------:R-:W-:-:S13]  /*09c0*/  ISETP.NE.AND.EX P0, PT, RZ, UR5, PT, P0 ;  /* 0x00000005ff007c0c */ /* 0x000fda000bf05300 */
[----:B------:R-:W-:Y:S05]  /*09d0*/  @!P0 BRA `(.L_x_5) ;  /* 0x00000000001c8947 */ /* 0x000fea0003800000 */
[----:B------:R-:W0:Y:S02]  /*09e0*/  LDC.64 R4, c[0x0][0x598] ;  /* 0x00016600ff047b82 */ /* 0x000e240000000a00 */
[----:B0-----:R-:W2:Y:S02]  /*09f0*/  LDG.E.64 R4, desc[UR38][R4.64] ;  /* 0x0000002604047981 */ /* 0x001ea4000c1e1b00 */
[----:B--2---:R-:W-:-:S04]  /*0a00*/  ISETP.NE.U32.AND P0, PT, R4, RZ, PT ;  /* 0x000000ff0400720c */ /* 0x004fc80003f05070 */
[----:B------:R-:W-:-:S13]  /*0a10*/  ISETP.NE.AND.EX P0, PT, R5, RZ, PT, P0 ;  /* 0x000000ff0500720c */ /* 0x000fda0003f05300 */
[----:B------:R-:W-:Y:S05]  /*0a20*/  @!P0 BRA `(.L_x_5) ;  /* 0x0000000000088947 */ /* 0x000fea0003800000 */
[----:B------:R0:W5:Y:S01]  /*0a30*/  LD.E R23, desc[UR38][R4.64] ;  /* 0x0000002604177980 */ /* 0x000162000c101900 */
[----:B------:R-:W-:Y:S05]  /*0a40*/  BRA `(.L_x_6) ;  /* 0x0000000000247947 */ /* 0x000fea0003800000 */
.L_x_5:
[----:B------:R-:W-:Y:S02]  /*0a50*/  ULDC.64 UR4, c[0x0][0x588] ;  /* 0x0001620000047ab9 */ /* 0x000fe40000000a00 */
[----:B------:R-:W-:-:S04]  /*0a60*/  ISETP.NE.U32.AND P0, PT, RZ, UR4, PT ;  /* 0x00000004ff007c0c */ /* 0x000fc8000bf05070 */
[----:B------:R-:W-:-:S13]  /*0a70*/  ISETP.NE.AND.EX P0, PT, RZ, UR5, PT, P0 ;  /* 0x00000005ff007c0c */ /* 0x000fda000bf05300 */
[----:B------:R-:W-:Y:S05]  /*0a80*/  @!P0 BRA `(.L_x_7) ;  /* 0x00000000000c8947 */ /* 0x000fea0003800000 */
[----:B------:R-:W0:Y:S02]  /*0a90*/  LDC.64 R4, c[0x0][0x588] ;  /* 0x00016200ff047b82 */ /* 0x000e240000000a00 */
[----:B0-----:R1:W5:Y:S01]  /*0aa0*/  LDG.E R23, desc[UR38][R4.64] ;  /* 0x0000002604177981 */ /* 0x001362000c1e1900 */
[----:B------:R-:W-:Y:S05]  /*0ab0*/  BRA `(.L_x_6) ;  /* 0x0000000000087947 */ /* 0x000fea0003800000 */
.L_x_7:
[----:B------:R-:W-:Y:S02]  /*0ac0*/  ULDC UR4, c[0x0][0x580] ;  /* 0x0001600000047ab9 */ /* 0x000fe40000000800 */
[----:B------:R-:W-:-:S07]  /*0ad0*/  IMAD.U32 R23, RZ, RZ, UR4 ;  /* 0x00000004ff177e24 */ /* 0x000fce000f8e00ff */
.L_x_6:
[----:B------:R-:W-:Y:S02]  /*0ae0*/  ULDC.64 UR4, c[0x0][0x5a0] ;  /* 0x0001680000047ab9 */ /* 0x000fe40000000a00 */
[----:B------:R-:W-:-:S04]  /*0af0*/  ISETP.NE.U32.AND P0, PT, RZ, UR4, PT ;  /* 0x00000004ff007c0c */ /* 0x000fc8000bf05070 */
[----:B------:R-:W-:-:S13]  /*0b00*/  ISETP.NE.AND.EX P0, PT, RZ, UR5, PT, P0 ;  /* 0x00000005ff007c0c */ /* 0x000fda000bf05300 */
[----:B------:R-:W-:Y:S05]  /*0b10*/  @!P0 BRA `(.L_x_8) ;  /* 0x00000000001c8947 */ /* 0x000fea0003800000 */
[----:B01----:R-:W0:Y:S02]  /*0b20*/  LDC.64 R4, c[0x0][0x5a0] ;  /* 0x00016800ff047b82 */ /* 0x003e240000000a00 */
[----:B0-----:R-:W2:Y:S02]  /*0b30*/  LDG.E.64 R4, desc[UR38][R4.64] ;  /* 0x0000002604047981 */ /* 0x001ea4000c1e1b00 */
[----:B--2---:R-:W-:-:S04]  /*0b40*/  ISETP.NE.U32.AND P0, PT, R4, RZ, PT ;  /* 0x000000ff0400720c */ /* 0x004fc80003f05070 */
[----:B------:R-:W-:-:S13]  /*0b50*/  ISETP.NE.AND.EX P0, PT, R5, RZ, PT, P0 ;  /* 0x000000ff0500720c */ /* 0x000fda0003f05300 */
[----:B------:R-:W-:Y:S05]  /*0b60*/  @!P0 BRA `(.L_x_8) ;  /* 0x0000000000088947 */ /* 0x000fea0003800000 */
[----:B------:R0:W5:Y:S01]  /*0b70*/  LD.E R22, desc[UR38][R4.64] ;  /* 0x0000002604167980 */ /* 0x000162000c101900 */
[----:B------:R-:W-:Y:S05]  /*0b80*/  BRA `(.L_x_9) ;  /* 0x0000000000247947 */ /* 0x000fea0003800000 */
.L_x_8:
[----:B------:R-:W-:Y:S02]  /*0b90*/  ULDC.64 UR4, c[0x0][0x590] ;  /* 0x0001640000047ab9 */ /* 0x000fe40000000a00 */
[----:B------:R-:W-:-:S04]  /*0ba0*/  ISETP.NE.U32.AND P0, PT, RZ, UR4, PT ;  /* 0x00000004ff007c0c */ /* 0x000fc8000bf05070 */
[----:B------:R-:W-:-:S13]  /*0bb0*/  ISETP.NE.AND.EX P0, PT, RZ, UR5, PT, P0 ;  /* 0x00000005ff007c0c */ /* 0x000fda000bf05300 */
[----:B------:R-:W-:Y:S05]  /*0bc0*/  @!P0 BRA `(.L_x_10) ;  /* 0x00000000000c8947 */ /* 0x000fea0003800000 */
[----:B01----:R-:W0:Y:S02]  /*0bd0*/  LDC.64 R4, c[0x0][0x590] ;  /* 0x00016400ff047b82 */ /* 0x003e240000000a00 */
[----:B0-----:R1:W5:Y:S01]  /*0be0*/  LDG.E R22, desc[UR38][R4.64] ;  /* 0x0000002604167981 */ /* 0x001362000c1e1900 */
[----:B------:R-:W-:Y:S05]  /*0bf0*/  BRA `(.L_x_9) ;  /* 0x0000000000087947 */ /* 0x000fea0003800000 */
.L_x_10:
[----:B------:R-:W-:Y:S02]  /*0c00*/  ULDC UR4, c[0x0][0x584] ;  /* 0x0001610000047ab9 */ /* 0x000fe40000000800 */
[----:B------:R-:W-:-:S07]  /*0c10*/  IMAD.U32 R22, RZ, RZ, UR4 ;  /* 0x00000004ff167e24 */ /* 0x000fce000f8e00ff */
.L_x_9:
[----:B------:R-:W-:Y:S01]  /*0c20*/  ULDC UR4, c[0x0][0x65c] ;  /* 0x0001970000047ab9 */ /* 0x000fe20000000800 */
[----:B01----:R-:W0:Y:S01]  /*0c30*/  LDC.64 R4, c[0x0][0x650] ;  /* 0x00019400ff047b82 */ /* 0x003e220000000a00 */
[----:B------:R-:W-:Y:S01]  /*0c40*/  UISETP.NE.AND UP2, UPT, UR4, 0x1, UPT ;  /* 0x000000010400788c */ /* 0x000fe2000bf45270 */
[----:B------:R-:W-:Y:S01]  /*0c50*/  IMAD.MOV.U32 R19, RZ, RZ, -0x1 ;  /* 0xffffffffff137424 */ /* 0x000fe200078e00ff */
[----:B------:R-:W-:Y:S01]  /*0c60*/  UISETP.NE.AND UP0, UPT, UR19, 0x2, UPT ;  /* 0x000000021300788c */ /* 0x000fe2000bf05270 */
[----:B------:R-:W-:Y:S01]  /*0c70*/  IMAD.MOV.U32 R18, RZ, RZ, -0x1 ;  /* 0xffffffffff127424 */ /* 0x000fe200078e00ff */
[----:B------:R-:W-:-:S07]  /*0c80*/  UP2UR UR48, UPR, URZ, 0x4 ;  /* 0x000000043f307883 */ /* 0x000fce0008000000 */
[----:B------:R-:W-:Y:S01]  /*0c90*/  @UP2 ULDC UR12, c[0x0][0x10] ;  /* 0x00000400000c2ab9 */ /* 0x000fe20000000800 */
[----:B------:R-:W-:Y:S01]  /*0ca0*/  @UP2 UMOV UR4, UR8 ;  /* 0x0000000800042c82 */ /* 0x000fe20008000000 */
[----:B------:R-:W-:Y:S01]  /*0cb0*/  @UP2 UMOV UR5, URZ ;  /* 0x0000003f00052c82 */ /* 0x000fe20008000000 */
[----:B------:R-:W-:Y:S01]  /*0cc0*/  @!UP2 ULDC UR16, c[0x0][0xc] ;  /* 0x000003000010aab9 */ /* 0x000fe20000000800 */
[----:B------:R-:W-:Y:S01]  /*0cd0*/  @UP2 UIMAD.WIDE.U32 UR12, UR15, UR12, UR4 ;  /* 0x0000000c0f0c22a5 */ /* 0x000fe2000f8e0004 */
[----:B------:R-:W-:Y:S02]  /*0ce0*/  ULDC UR10, c[0x0][0xc] ;  /* 0x00000300000a7ab9 */ /* 0x000fe40000000800 */
[----:B------:R-:W-:Y:S01]  /*0cf0*/  @UP2 UMOV UR4, URZ ;  /* 0x0000003f00042c82 */ /* 0x000fe20008000000 */
[----:B------:R-:W-:Y:S01]  /*0d00*/  UMOV UR5, URZ ;  /* 0x0000003f00057c82 */ /* 0x000fe20008000000 */
[----:B------:R-:W-:Y:S01]  /*0d10*/  @UP2 UIADD3 UR18, UR13, UR4, URZ ;  /* 0x000000040d122290 */ /* 0x000fe2000fffe03f */
[----:B------:R-:W-:-:S02]  /*0d20*/  ULDC UR11, c[0x0][0x10] ;  /* 0x00000400000b7ab9 */ /* 0x000fc40000000800 */
[----:B------:R-:W-:Y:S01]  /*0d30*/  UMOV UR4, UR15 ;  /* 0x0000000f00047c82 */ /* 0x000fe20008000000 */
[----:B------:R-:W-:Y:S02]  /*0d40*/  UIMAD.WIDE.U32 UR10, UR10, UR11, URZ ;  /* 0x0000000b0a0a72a5 */ /* 0x000fe4000f8e003f */
[----:B------:R-:W-:Y:S01]  /*0d50*/  @!UP2 UIMAD.WIDE.U32 UR4, UR8, UR16, UR4 ;  /* 0x000000100804a2a5 */ /* 0x000fe2000f8e0004 */
[----:B------:R-:W-:Y:S02]  /*0d60*/  ULDC UR13, c[0x0][0x14] ;  /* 0x00000500000d7ab9 */ /* 0x000fe40000000800 */
[----:B------:R-:W-:Y:S02]  /*0d70*/  UIMAD.WIDE.U32 UR36, UR10, UR13, URZ ;  /* 0x0000000d0a2472a5 */ /* 0x000fe4000f8e003f */
[----:B------:R-:W-:Y:S02]  /*0d80*/  UIMAD UR42, UR11, UR13, URZ ;  /* 0x0000000d0b2a72a4 */ /* 0x000fe4000f8e023f */
[----:B------:R-:W-:Y:S01]  /*0d90*/  @!UP2 UMOV UR12, UR4 ;  /* 0x00000004000cac82 */ /* 0x000fe20008000000 */
[----:B------:R-:W-:Y:S01]  /*0da0*/  @!UP2 UMOV UR18, UR5 ;  /* 0x000000050012ac82 */ /* 0x000fe20008000000 */
[----:B------:R-:W-:-:S02]  /*0db0*/  UIADD3 UR42, UR37, UR42, URZ ;  /* 0x0000002a252a7290 */ /* 0x000fc4000fffe03f */
[----:B------:R-:W-:-:S04]  /*0dc0*/  UIADD3 UR4, UP1, UR12, UR36, URZ ;  /* 0x000000240c047290 */ /* 0x000fc8000ff3e03f */
[----:B------:R-:W-:Y:S02]  /*0dd0*/  UIADD3.X UR5, UR18, UR42, URZ, UP1, !UPT ;  /* 0x0000002a12057290 */ /* 0x000fe40008ffe43f */
[----:B------:R-:W-:Y:S02]  /*0de0*/  USEL UR4, UR4, UR12, !UP0 ;  /* 0x0000000c04047287 */ /* 0x000fe4000c000000 */
[----:B------:R-:W-:-:S04]  /*0df0*/  USEL UR5, UR5, UR18, !UP0 ;  /* 0x0000001205057287 */ /* 0x000fc8000c000000 */
[----:B0-----:R-:W-:Y:S01]  /*0e00*/  ISETP.LE.U32.AND P0, PT, R4, UR4, PT ;  /* 0x0000000404007c0c */ /* 0x001fe2000bf03070 */
[----:B------:R-:W-:Y:S01]  /*0e10*/  IMAD.U32 R16, RZ, RZ, UR4 ;  /* 0x00000004ff107e24 */ /* 0x000fe2000f8e00ff */
[----:B------:R-:W-:Y:S01]  /*0e20*/  PRMT R4, RZ, 0x7610, R4 ;  /* 0x00007610ff047816 */ /* 0x000fe20000000004 */
[----:B------:R-:W-:Y:S02]  /*0e30*/  IMAD.U32 R2, RZ, RZ, UR5 ;  /* 0x00000005ff027e24 */ /* 0x000fe4000f8e00ff */
[----:B------:R-:W-:-:S03]  /*0e40*/  IMAD.U32 R17, RZ, RZ, UR5 ;  /* 0x00000005ff117e24 */ /* 0x000fc6000f8e00ff */
[----:B------:R-:W-:Y:S01]  /*0e50*/  ISETP.GE.U32.AND.EX P0, PT, R2, R5, PT, P0 ;  /* 0x000000050200720c */ /* 0x000fe20003f06100 */
[----:B------:R-:W-:-:S12]  /*0e60*/  IMAD.MOV.U32 R2, RZ, RZ, -0x1 ;  /* 0xffffffffff027424 */ /* 0x000fd800078e00ff */
[----:B------:R-:W-:Y:S05]  /*0e70*/  @P0 BRA `(.L_x_11) ;  /* 0x0000000400500947 */ /* 0x000fea0003800000 */
[----:B------:R-:W-:Y:S01]  /*0e80*/  ULDC.64 UR18, c[0x0][0x628] ;  /* 0x00018a0000127ab9 */ /* 0x000fe20000000a00 */
[C---:B------:R-:W-:Y:S01]  /*0e90*/  R2UR UR20, R16.reuse ;  /* 0x00000000101472ca */ /* 0x040fe200000e0000 */
[----:B------:R-:W-:Y:S01]  /*0ea0*/  ULDC UR16, c[0x0][0x630] ;  /* 0x00018c0000107ab9 */ /* 0x000fe20000000800 */
[----:B------:R-:W-:Y:S02]  /*0eb0*/  ISETP.NE.U32.AND P0, PT, RZ, UR18, PT ;  /* 0x00000012ff007c0c */ /* 0x000fe4000bf05070 */
[----:B------:R-:W-:Y:S02]  /*0ec0*/  R2UR UR4, R16 ;  /* 0x00000000100472ca */ /* 0x000fe400000e0000 */
[----:B------:R-:W-:Y:S02]  /*0ed0*/  ISETP.NE.AND.EX P0, PT, RZ, UR19, PT, P0 ;  /* 0x00000013ff007c0c */ /* 0x000fe4000bf05300 */
[----:B------:R-:W-:-:S11]  /*0ee0*/  R2UR UR5, R17 ;  /* 0x00000000110572ca */ /* 0x000fd600000e0000 */
[----:B------:R-:W-:Y:S05]  /*0ef0*/  @!P0 BRA `(.L_x_12) ;  /* 0x0000000000308947 */ /* 0x000fea0003800000 */
[----:B------:R-:W-:Y:S01]  /*0f00*/  R2UR UR4, R16 ;  /* 0x00000000100472ca */ /* 0x000fe200000e0000 */
[----:B------:R-:W-:Y:S01]  /*0f10*/  ULDC UR12, c[0x0][0x634] ;  /* 0x00018d00000c7ab9 */ /* 0x000fe20000000800 */
[----:B------:R-:W-:-:S11]  /*0f20*/  R2UR UR15, R17 ;  /* 0x00000000110f72ca */ /* 0x000fd600000e0000 */
[----:B------:R-:W-:-:S04]  /*0f30*/  UIADD3 UR12, UP1, UR4, UR12, URZ ;  /* 0x0000000c040c7290 */ /* 0x000fc8000ff3e03f */
[----:B------:R-:W-:-:S04]  /*0f40*/  UIADD3.X UR15, URZ, UR15, URZ, UP1, !UPT ;  /* 0x0000000f3f0f7290 */ /* 0x000fc80008ffe43f */
[----:B------:R-:W-:-:S04]  /*0f50*/  UIMAD.WIDE.U32 UR4, UR15, UR18, URZ ;  /* 0x000000120f0472a5 */ /* 0x000fc8000f8e003f */
[----:B------:R-:W-:Y:S02]  /*0f60*/  UIMAD.WIDE.U32 UR10, UP1, UR12, UR19, UR4 ;  /* 0x000000130c0a72a5 */ /* 0x000fe4000f820004 */
[----:B------:R-:W-:Y:S02]  /*0f70*/  UIMAD.WIDE.U32 UR4, UR12, UR18, URZ ;  /* 0x000000120c0472a5 */ /* 0x000fe4000f8e003f */
[----:B------:R-:W-:Y:S02]  /*0f80*/  UIADD3.X UR13, URZ, URZ, URZ, UP1, !UPT ;  /* 0x0000003f3f0d7290 */ /* 0x000fe40008ffe43f */
[----:B------:R-:W-:Y:S01]  /*0f90*/  UIADD3 URZ, UP1, UR5, UR10, URZ ;  /* 0x0000000a053f7290 */ /* 0x000fe2000ff3e03f */
[----:B------:R-:W-:-:S03]  /*0fa0*/  UMOV UR12, UR11 ;  /* 0x0000000b000c7c82 */ /* 0x000fc60008000000 */
[----:B------:R-:W-:-:S12]  /*0fb0*/  UIMAD.WIDE.U32.X UR4, UR15, UR19, UR12, UP1 ;  /* 0x000000130f0472a5 */ /* 0x000fd800088e040c */
.L_x_12:
[----:B------:R-:W-:Y:S01]  /*0fc0*/  USHF.R.U64 UR4, UR4, UR16, UR5 ;  /* 0x0000001004047299 */ /* 0x000fe20008001205 */
[----:B------:R-:W-:Y:S01]  /*0fd0*/  R2UR UR11, R17 ;  /* 0x00000000110b72ca */ /* 0x000fe200000e0000 */
[----:B------:R-:W-:Y:S02]  /*0fe0*/  USHF.R.U32.HI UR5, URZ, UR16, UR5 ;  /* 0x000000103f057299 */ /* 0x000fe40008011605 */
[----:B------:R-:W-:Y:S01]  /*0ff0*/  UIADD3 UR12, UP1, URZ, -UR4, URZ ;  /* 0x800000043f0c7290 */ /* 0x000fe2000ff3e03f */
[----:B------:R-:W-:Y:S01]  /*1000*/  ULDC.64 UR18, c[0x0][0x620] ;  /* 0x0001880000127ab9 */ /* 0x000fe20000000a00 */
[----:B------:R-:W-:Y:S02]  /*1010*/  UISETP.NE.AND UP2, UPT, UR48, URZ, UPT ;  /* 0x0000003f3000728c */ /* 0x000fe4000bf45270 */
[----:B------:R-:W-:Y:S01]  /*1020*/  UIADD3.X UR5, URZ, ~UR5, URZ, UP1, !UPT ;  /* 0x800000053f057290 */ /* 0x000fe20008ffe43f */
[----:B------:R-:W-:Y:S01]  /*1030*/  UMOV UR10, UR20 ;  /* 0x00000014000a7c82 */ /* 0x000fe20008000000 */
[----:B------:R-:W-:-:S02]  /*1040*/  ULDC UR13, c[0x0][0x618] ;  /* 0x00018600000d7ab9 */ /* 0x000fc40000000800 */
[----:B------:R-:W-:Y:S02]  /*1050*/  UIMAD UR5, UR5, UR18, URZ ;  /* 0x00000012050572a4 */ /* 0x000fe4000f8e023f */
[----:B------:R-:W-:Y:S02]  /*1060*/  UIMAD.WIDE.U32 UR10, UR12, UR18, UR10 ;  /* 0x000000120c0a72a5 */ /* 0x000fe4000f8e000a */
[----:B------:R-:W-:Y:S02]  /*1070*/  UIMAD UR12, UR12, UR19, UR5 ;  /* 0x000000130c0c72a4 */ /* 0x000fe4000f8e0205 */
[----:B------:R-:W-:Y:S02]  /*1080*/  @UP2 UIMAD UR7, UR17, UR9, UR8 ;  /* 0x00000009110722a4 */ /* 0x000fe4000f8e0208 */
[----:B------:R-:W-:Y:S01]  /*1090*/  UIADD3 UR11, UR11, UR12, URZ ;  /* 0x0000000c0b0b7290 */ /* 0x000fe2000fffe03f */
[----:B------:R-:W-:Y:S01]  /*10a0*/  ULDC.64 UR8, c[0x0][0x640] ;  /* 0x0001900000087ab9 */ /* 0x000fe20000000a00 */
[----:B------:R-:W-:-:S02]  /*10b0*/  ULDC UR15, c[0x0][0x608] ;  /* 0x00018200000f7ab9 */ /* 0x000fc40000000800 */
[----:B------:R-:W-:Y:S01]  /*10c0*/  USHF.R.U64 UR20, UR10, UR13, UR11 ;  /* 0x0000000d0a147299 */ /* 0x000fe2000800120b */
[----:B------:R-:W-:Y:S01]  /*10d0*/  ISETP.NE.U32.AND P0, PT, RZ, UR8, PT ;  /* 0x00000008ff007c0c */ /* 0x000fe2000bf05070 */
[----:B------:R-:W-:Y:S01]  /*10e0*/  USHF.R.U32.HI UR11, URZ, UR13, UR11 ;  /* 0x0000000d3f0b7299 */ /* 0x000fe2000801160b */
[----:B------:R-:W-:Y:S02]  /*10f0*/  ULDC UR21, c[0x0][0x658] ;  /* 0x0001960000157ab9 */ /* 0x000fe40000000800 */
[----:B------:R-:W-:Y:S01]  /*1100*/  ISETP.NE.AND.EX P0, PT, RZ, UR9, PT, P0 ;  /* 0x00000009ff007c0c */ /* 0x000fe2000bf05300 */
[----:B------:R-:W-:Y:S02]  /*1110*/  USHF.R.U64 UR25, UR20, UR15, UR11 ;  /* 0x0000000f14197299 */ /* 0x000fe4000800120b */
[----:B------:R-:W-:Y:S01]  /*1120*/  USHF.R.U32.HI UR11, URZ, UR15, UR11 ;  /* 0x0000000f3f0b7299 */ /* 0x000fe2000801160b */
[----:B------:R-:W-:Y:S01]  /*1130*/  UMOV UR10, 0xffffffff ;  /* 0xffffffff000a7882 */ /* 0x000fe20000000000 */
[----:B------:R-:W-:Y:S01]  /*1140*/  ULDC UR5, c[0x0][0x600] ;  /* 0x0001800000057ab9 */ /* 0x000fe20000000800 */
[----:B------:R-:W-:-:S02]  /*1150*/  USHF.L.U32 UR10, UR10, UR21, URZ ;  /* 0x000000150a0a7299 */ /* 0x000fc4000800063f */
[----:B------:R-:W-:Y:S02]  /*1160*/  USHF.R.U64 UR26, UR25, UR21, UR11 ;  /* 0x00000015191a7299 */ /* 0x000fe4000800120b */
[----:B------:R-:W-:Y:S02]  /*1170*/  ULOP3.LUT UR15, URZ, UR10, URZ, 0x33, !UPT ;  /* 0x0000000a3f0f7292 */ /* 0x000fe4000f8e333f */
[----:B------:R-:W-:Y:S02]  /*1180*/  UIADD3 UR19, UR5, -0x1, URZ ;  /* 0xffffffff05137890 */ /* 0x000fe4000fffe03f */
[----:B------:R-:W-:Y:S01]  /*1190*/  USHF.R.U32.HI UR11, URZ, UR21, UR11 ;  /* 0x000000153f0b7299 */ /* 0x000fe2000801160b */
[----:B------:R-:W-:Y:S01]  /*11a0*/  ULDC UR22, c[0x0][0x648] ;  /* 0x0001920000167ab9 */ /* 0x000fe20000000800 */
[----:B------:R-:W-:Y:S01]  /*11b0*/  ULDC UR23, c[0x0][0x638] ;  /* 0x00018e0000177ab9 */ /* 0x000fe20000000800 */
[----:B------:R-:W-:Y:S01]  /*11c0*/  UMOV UR24, 0x1 ;  /* 0x0000000100187882 */ /* 0x000fe20000000000 */
[----:B------:R-:W-:Y:S01]  /*11d0*/  UMOV UR10, UR26 ;  /* 0x0000001a000a7c82 */ /* 0x000fe20008000000 */
[----:B------:R-:W-:Y:S07]  /*11e0*/  @!P0 BRA `(.L_x_13) ;  /* 0x0000000000308947 */ /* 0x000fee0003800000 */
[----:B------:R-:W-:Y:S02]  /*11f0*/  ULDC UR16, c[0x0][0x64c] ;  /* 0x0001930000107ab9 */ /* 0x000fe40000000800 */
        /* <DEDUP_REMOVED lines=8> */
[----:B------:R-:W-:-:S07]  /*1280*/  UIMAD.WIDE.U32.X UR8, UR18, UR9, UR16, UP1 ;  /* 0x00000009120872a5 */ /* 0x000fce00088e0410 */
[----:B------:R-:W-:Y:S01]  /*1290*/  UMOV UR10, UR8 ;  /* 0x00000008000a7c82 */ /* 0x000fe20008000000 */
[----:B------:R-:W-:-:S05]  /*12a0*/  UMOV UR11, UR9 ;  /* 0x00000009000b7c82 */ /* 0x000fca0008000000 */
.L_x_13:
[----:B------:R-:W-:Y:S01]  /*12b0*/  USHF.R.U64 UR9, UR10, UR22, UR11 ;  /* 0x000000160a097299 */ /* 0x000fe2000800120b */
[----:B------:R-:W-:Y:S01]  /*12c0*/  IMAD.MOV.U32 R4, RZ, RZ, 0x1 ;  /* 0x00000001ff047424 */ /* 0x000fe200078e00ff */
[----:B------:R-:W-:Y:S01]  /*12d0*/  USHF.L.U32 UR8, UR24, UR21, URZ ;  /* 0x0000001518087299 */ /* 0x000fe2000800063f */
[----:B------:R-:W-:Y:S01]  /*12e0*/  IMAD.U32 R2, RZ, RZ, UR4 ;  /* 0x00000004ff027e24 */ /* 0x000fe2000f8e00ff */
[----:B------:R-:W-:Y:S02]  /*12f0*/  ULOP3.LUT UR15, UR25, UR15, URZ, 0xc0, !UPT ;  /* 0x0000000f190f7292 */ /* 0x000fe4000f8ec03f */
[----:B------:R-:W-:Y:S02]  /*1300*/  UIADD3 UR10, -UR9, URZ, URZ ;  /* 0x0000003f090a7290 */ /* 0x000fe4000fffe13f */
[----:B------:R-:W-:Y:S02]  /*1310*/  UIMAD UR15, UR8, UR9, UR15 ;  /* 0x00000009080f72a4 */ /* 0x000fe4000f8e020f */
[----:B------:R-:W-:-:S02]  /*1320*/  ULOP3.LUT UR19, UR20, UR19, URZ, 0xc0, !UPT ;  /* 0x0000001314137292 */ /* 0x000fc4000f8ec03f */
[----:B------:R-:W-:Y:S01]  /*1330*/  UIMAD UR8, UR10, UR23, UR26 ;  /* 0x000000170a0872a4 */ /* 0x000fe2000f8e021a */
[----:B------:R-:W-:Y:S01]  /*1340*/  ULDC UR9, c[0x0][0x610] ;  /* 0x0001840000097ab9 */ /* 0x000fe20000000800 */
[----:B------:R-:W-:Y:S02]  /*1350*/  UISETP.NE.AND UP1, UPT, UR48, URZ, UPT ;  /* 0x0000003f3000728c */ /* 0x000fe4000bf25270 */
[----:B------:R-:W-:Y:S02]  /*1360*/  UIMAD UR7, UR15, UR9, UR7 ;  /* 0x000000090f0772a4 */ /* 0x000fe4000f8e0207 */
[----:B------:R-:W-:-:S04]  /*1370*/  UIMAD UR8, UR8, UR5, UR19 ;  /* 0x00000005080872a4 */ /* 0x000fc8000f8e0213 */
[----:B------:R-:W-:Y:S02]  /*1380*/  USEL UR5, UR8, UR7, !UP1 ;  /* 0x0000000708057287 */ /* 0x000fe4000c800000 */
[----:B------:R-:W-:-:S04]  /*1390*/  USEL UR7, UR7, UR8, !UP1 ;  /* 0x0000000807077287 */ /* 0x000fc8000c800000 */
[----:B------:R-:W-:Y:S02]  /*13a0*/  IMAD.U32 R18, RZ, RZ, UR5 ;  /* 0x00000005ff127e24 */ /* 0x000fe4000f8e00ff */
[----:B------:R-:W-:-:S07]  /*13b0*/  IMAD.U32 R19, RZ, RZ, UR7 ;  /* 0x00000007ff137e24 */ /* 0x000fce000f8e00ff */
.L_x_11:
[----:B------:R-:W-:Y:S05]  /*13c0*/  @!P1 BRA `(.L_x_14) ;  /* 0x00000000000c9947 */ /* 0x000fea0003800000 */
[----:B------:R-:W-:Y:S01]  /*13d0*/  UCGABAR_WAIT ;  /* 0x0000000000007dc7 */ /* 0x000fe20008000000 */
[----:B------:R-:W-:Y:S01]  /*13e0*/  CCTL.IVALL ;  /* 0x00000000ff00798f */ /* 0x000fe20002000000 */
[----:B------:R-:W-:Y:S05]  /*13f0*/  BRA `(.L_x_15) ;  /* 0x0000000000047947 */ /* 0x000fea0003800000 */
.L_x_14:
[----:B------:R-:W-:Y:S06]  /*1400*/  BAR.SYNC.DEFER_BLOCKING 0x0 ;  /* 0x0000000000007b1d */ /* 0x000fec0000010000 */
.L_x_15:
[----:B------:R-:W-:Y:S02]  /*1410*/  ULDC UR4, c[0x0][0x28c] ;  /* 0x0000a30000047ab9 */ /* 0x000fe40000000800 */
[----:B------:R-:W-:-:S04]  /*1420*/  UIADD3 UR4, UR4, 0x7f, URZ ;  /* 0x0000007f04047890 */ /* 0x000fc8000fffe03f */
[----:B------:R-:W-:-:S04]  /*1430*/  USHF.R.S32.HI UR5, URZ, 0x1f, UR4 ;  /* 0x0000001f3f057899 */ /* 0x000fc80008011404 */
[----:B------:R-:W-:-:S04]  /*1440*/  ULEA.HI UR5, UR5, UR4, URZ, 0x7 ;  /* 0x0000000405057291 */ /* 0x000fc8000f8f383f */
[----:B------:R-:W-:Y:S01]  /*1450*/  USHF.R.S32.HI UR41, URZ, 0x7, UR5 ;  /* 0x000000073f297899 */ /* 0x000fe20008011405 */
[----:B------:R-:W-:Y:S11]  /*1460*/  @!P2 BRA `(.L_x_16) ;  /* 0x000000780068a947 */ /* 0x000ff60003800000 */
[----:B------:R-:W-:-:S06]  /*1470*/  UISETP.GT.U32.AND UP1, UPT, UR14, 0x1, UPT ;  /* 0x000000010e00788c */ /* 0x000fcc000bf24070 */
[----:B------:R-:W-:-:S13]  /*1480*/  PLOP3.LUT P0, PT, PT, PT, UP1, 0x80, 0x0 ;  /* 0x000000000000781c */ /* 0x000fda0003f0f018 */
[----:B------:R-:W-:Y:S05]  /*1490*/  @P0 EXIT ;  /* 0x000000000000094d */ /* 0x000fea0003800000 */
.L_x_17:
[----:B------:R-:W-:-:S08]  /*14a0*/  NOP ;  /* 0x0000000000007918 */ /* 0x000fd00000000000 */
[----:B------:R-:W0:Y:S02]  /*14b0*/  USETMAXREG.TRY_ALLOC.CTAPOOL UP1, 0xe8 ;  /* 0x000000e8000079c8 */ /* 0x000e240008020600 */
[----:B0-----:R-:W-:-:S13]  /*14c0*/  PLOP3.LUT P0, PT, PT, PT, UP1, 0x80, 0x0 ;  /* 0x000000000000781c */ /* 0x001fda0003f0f018 */
[----:B------:R-:W-:Y:S05]  /*14d0*/  @!P0 BRA `(.L_x_17) ;  /* 0xfffffffc00f08947 */ /* 0x000fea000383ffff */
[----:B------:R-:W-:-:S13]  /*14e0*/  LOP3.LUT P0, RZ, R4, 0xff, RZ, 0xc0, !PT ;  /* 0x000000ff04ff7812 */ /* 0x000fda000780c0ff */
[----:B------:R-:W-:Y:S05]  /*14f0*/  @!P0 EXIT ;  /* 0x000000000000894d */ /* 0x000fea0003800000 */
[----:B------:R-:W0:Y:S01]  /*1500*/  S2UR UR5, SR_CgaCtaId ;  /* 0x00000000000579c3 */ /* 0x000e220000008800 */
[----:B------:R-:W-:Y:S01]  /*1510*/  VIADD R7, R7, 0xffffffff ;  /* 0xffffffff07077836 */ /* 0x000fe20000000000 */
[CC--:B------:R-:W-:Y:S01]  /*1520*/  LEA.HI R0, R6.reuse, R3.reuse, RZ, 0x2 ;  /* 0x0000000306007211 */ /* 0x0c0fe200078f10ff */
[----:B------:R-:W-:Y:S01]  /*1530*/  UMOV UR43, 0x400 ;  /* 0x00000400002b7882 */ /* 0x000fe20000000000 */
[----:B------:R-:W-:Y:S01]  /*1540*/  LEA.HI R6, R6, R3, RZ, 0x5 ;  /* 0x0000000306067211 */ /* 0x000fe200078f28ff */
[----:B------:R-:W-:Y:S01]  /*1550*/  USHF.R.U32.HI UR4, URZ, 0x2, UR41 ;  /* 0x000000023f047899 */ /* 0x000fe20008011629 */
[----:B------:R-:W-:Y:S01]  /*1560*/  R2UR UR45, R7 ;  /* 0x00000000072d72ca */ /* 0x000fe200000e0000 */
[----:B------:R-:W-:Y:S01]  /*1570*/  ULOP3.LUT UR44, UR41, 0x3, URZ, 0xc0, !UPT ;  /* 0x00000003292c7892 */ /* 0x000fe2000f8ec03f */
[--C-:B------:R-:W-:Y:S01]  /*1580*/  SHF.R.S32.HI R154, RZ, 0x2, R0.reuse ;  /* 0x00000002ff9a7819 */ /* 0x100fe20000011400 */
[----:B------:R-:W-:Y:S01]  /*1590*/  UISETP.LT.AND UP1, UPT, UR41, 0x1, UPT ;  /* 0x000000012900788c */ /* 0x000fe2000bf21270 */
[----:B------:R-:W-:Y:S01]  /*15a0*/  SHF.R.S32.HI R5, RZ, 0x1f, R0 ;  /* 0x0000001fff057819 */ /* 0x000fe20000011400 */
[----:B------:R-:W-:Y:S01]  /*15b0*/  ULOP3.LUT UR4, UR4, 0x1, URZ, 0xc0, !UPT ;  /* 0x0000000104047892 */ /* 0x000fe2000f8ec03f */
[----:B------:R-:W-:Y:S01]  /*15c0*/  LOP3.LUT R156, R0, 0xfffffffc, RZ, 0xc0, !PT ;  /* 0xfffffffc009c7812 */ /* 0x000fe200078ec0ff */
[----:B------:R-:W-:Y:S01]  /*15d0*/  ULDC UR6, c[0x0][0x284] ;  /* 0x0000a10000067ab9 */ /* 0x000fe20000000800 */
[----:B------:R-:W-:Y:S01]  /*15e0*/  LEA.HI R5, R5, R154, RZ, 0x3 ;  /* 0x0000009a05057211 */ /* 0x000fe200078f18ff */
[----:B------:R-:W-:Y:S01]  /*15f0*/  USEL UR44, UR44, URZ, !UP0 ;  /* 0x0000003f2c2c7287 */ /* 0x000fe2000c000000 */
[----:B------:R-:W-:Y:S01]  /*1600*/  ISETP.NE.AND P0, PT, R7, RZ, PT ;  /* 0x000000ff0700720c */ /* 0x000fe20003f05270 */
[----:B------:R-:W-:Y:S01]  /*1610*/  USEL UR46, UR41, 0x1, UP1 ;  /* 0x00000001292e7887 */ /* 0x000fe20008800000 */
[----:B------:R-:W-:Y:S01]  /*1620*/  LOP3.LUT R5, R5, 0xfffffff8, RZ, 0xc0, !PT ;  /* 0xfffffff805057812 */ /* 0x000fe200078ec0ff */
[----:B------:R-:W-:Y:S01]  /*1630*/  USHF.L.U32 UR45, UR45, 0x3, URZ ;  /* 0x000000032d2d7899 */ /* 0x000fe2000800063f */
[----:B------:R-:W-:Y:S01]  /*1640*/  IMAD.IADD R156, R3, 0x1, -R156 ;  /* 0x00000001039c7824 */ /* 0x000fe200078e0a9c */
[----:B------:R-:W-:Y:S01]  /*1650*/  UISETP.EQ.U32.AND UP0, UPT, UR4, 0x1, !UP0 ;  /* 0x000000010400788c */ /* 0x000fe2000c702070 */
[----:B------:R-:W-:Y:S01]  /*1660*/  SEL R163, RZ, 0x1, P0 ;  /* 0x00000001ffa37807 */ /* 0x000fe20000000000 */
[----:B------:R-:W-:Y:S01]  /*1670*/  IMAD.IADD R154, R154, 0x1, -R5 ;  /* 0x000000019a9a7824 */ /* 0x000fe200078e0a05 */
[----:B0-----:R-:W-:Y:S01]  /*1680*/  ULEA UR43, UR5, UR43, 0x18 ;  /* 0x0000002b052b7291 */ /* 0x001fe2000f8ec03f */
[----:B------:R-:W-:Y:S01]  /*1690*/  SHF.R.S32.HI R5, RZ, 0x5, R6 ;  /* 0x00000005ff057819 */ /* 0x000fe20000011406 */
[----:B------:R-:W-:Y:S01]  /*16a0*/  IMAD.U32 R158, RZ, RZ, UR45 ;  /* 0x0000002dff9e7e24 */ /* 0x000fe2000f8e00ff */
[----:B------:R-:W-:Y:S01]  /*16b0*/  USHF.L.U32 UR49, UR41, 0x1, URZ ;  /* 0x0000000129317899 */ /* 0x000fe2000800063f */
[--C-:B------:R-:W-:Y:S01]  /*16c0*/  SHF.R.S32.HI R155, RZ, 0x1f, R154.reuse ;  /* 0x0000001fff9b7819 */ /* 0x100fe2000001149a */
[----:B------:R-:W-:Y:S01]  /*16d0*/  UIADD3 UR50, UR43, 0x50, URZ ;  /* 0x000000502b327890 */ /* 0x000fe2000fffe03f */
[C-C-:B------:R-:W-:Y:S01]  /*16e0*/  IMAD R161, R5.reuse, -0x10, -R154.reuse ;  /* 0xfffffff005a17824 */ /* 0x140fe200078e0a9a */
[C---:B------:R-:W-:Y:S01]  /*16f0*/  LOP3.LUT R160, R158.reuse, 0x8, RZ, 0xc0, !PT ;  /* 0x000000089ea07812 */ /* 0x040fe200078ec0ff */
[----:B------:R-:W-:Y:S01]  /*1700*/  UIADD3 UR46, -UR46, UR41, URZ ;  /* 0x000000292e2e7290 */ /* 0x000fe2000fffe13f */
[----:B------:R-:W-:Y:S01]  /*1710*/  IMAD.WIDE R154, R5, 0x10, R154 ;  /* 0x00000010059a7825 */ /* 0x000fe200078e029a */
[----:B------:R-:W-:Y:S01]  /*1720*/  LOP3.LUT R158, R158, 0x8, RZ, 0xc, !PT ;  /* 0x000000089e9e7812 */ /* 0x000fe200078e0cff */
[----:B------:R-:W-:Y:S01]  /*1730*/  USEL UR47, URZ, 0x1, !UP0 ;  /* 0x000000013f2f7887 */ /* 0x000fe2000c000000 */
[----:B------:R-:W-:Y:S01]  /*1740*/  LOP3.LUT R160, R160, 0x18, RZ, 0x3c, !PT ;  /* 0x00000018a0a07812 */ /* 0x000fe200078e3cff */
[----:B------:R-:W-:-:S02]  /*1750*/  IMAD.U32 R157, RZ, RZ, UR50 ;  /* 0x00000032ff9d7e24 */ /* 0x000fc4000f8e00ff */
[----:B------:R-:W-:Y:S02]  /*1760*/  VIADD R161, R161, UR6 ;  /* 0x00000006a1a17c36 */ /* 0x000fe40008000000 */
[----:B------:R-:W-:-:S07]  /*1770*/  VIADD R159, R157, UR45 ;  /* 0x0000002d9d9f7c36 */ /* 0x000fce0008000000 */
.L_x_297:
[----:B------:R-:W-:Y:S01]  /*1780*/  SHF.L.U32 R0, R163, 0x1f, RZ ;  /* 0x0000001fa3007819 */ /* 0x000fe200000006ff */
[----:B------:R-:W-:Y:S02]  /*1790*/  ULDC UR4, c[0x0][0x28c] ;  /* 0x0000a30000047ab9 */ /* 0x000fe40000000800 */
[----:B------:R-:W-:Y:S01]  /*17a0*/  ISETP.LT.AND P1, PT, RZ, UR4, PT ;  /* 0x00000004ff007c0c */ /* 0x000fe2000bf21270 */
[----:B------:R-:W0:Y:S02]  /*17b0*/  SYNCS.PHASECHK.TRANS64.TRYWAIT P0, [R157+UR45], R0 ;  /* 0x000000009d0075a7 */ /* 0x000e24000800016d */
[----:B0--34-:R-:W-:Y:S10]  /*17c0*/  @!P0 BRA `(.L_x_18) ;  /* 0x0000008400e48947 */ /* 0x019ff40003800000 */
.L_x_319:
[----:B------:R-:W-:Y:S05]  /*17d0*/  @P1 BRA `(.L_x_19) ;  /* 0x0000000000401947 */ /* 0x000fea0003800000 */
[----:B0-----:R-:W-:Y:S01]  /*17e0*/  MOV R0, 0x0 ;  /* 0x0000000000007802 */ /* 0x001fe20000000f00 */
[----:B------:R-:W-:Y:S01]  /*17f0*/  ULDC.64 UR4, c[0x4][0x68] ;  /* 0x01001a0000047ab9 */ /* 0x000fe20000000a00 */
[----:B------:R-:W-:Y:S01]  /*1800*/  ULDC.64 UR6, c[0x4][0x8] ;  /* 0x0100020000067ab9 */ /* 0x000fe20000000a00 */
[----:B------:R-:W-:Y:S01]  /*1810*/  IMAD.U32 R4, RZ, RZ, UR4 ;  /* 0x00000004ff047e24 */ /* 0x000fe2000f8e00ff */
[----:B------:R0:W1:Y:S01]  /*1820*/  LDC.64 R14, c[0x4][R0] ;  /* 0x01000000000e7b82 */ /* 0x0000620000000a00 */
[----:B------:R-:W-:Y:S01]  /*1830*/  IMAD.U32 R5, RZ, RZ, UR5 ;  /* 0x00000005ff057e24 */ /* 0x000fe2000f8e00ff */
[----:B------:R-:W-:Y:S01]  /*1840*/  ULDC.64 UR4, c[0x4][0x70] ;  /* 0x01001c0000047ab9 */ /* 0x000fe20000000a00 */
[----:B------:R-:W-:Y:S02]  /*1850*/  IMAD.U32 R10, RZ, RZ, UR6 ;  /* 0x00000006ff0a7e24 */ /* 0x000fe4000f8e00ff */
[----:B------:R-:W-:Y:S02]  /*1860*/  IMAD.U32 R6, RZ, RZ, UR4 ;  /* 0x00000004ff067e24 */ /* 0x000fe4000f8e00ff */
[----:B------:R-:W-:-:S02]  /*1870*/  IMAD.U32 R7, RZ, RZ, UR5 ;  /* 0x00000005ff077e24 */ /* 0x000fc4000f8e00ff */
[----:B------:R-:W-:Y:S02]  /*1880*/  IMAD.U32 R11, RZ, RZ, UR7 ;  /* 0x00000007ff0b7e24 */ /* 0x000fe4000f8e00ff */
[----:B------:R-:W-:Y:S02]  /*1890*/  IMAD.MOV.U32 R8, RZ, RZ, 0x1e1 ;  /* 0x000001e1ff087424 */ /* 0x000fe400078e00ff */
[----:B------:R-:W-:Y:S02]  /*18a0*/  IMAD.MOV.U32 R12, RZ, RZ, 0x1 ;  /* 0x00000001ff0c7424 */ /* 0x000fe400078e00ff */
[----:B0-----:R-:W-:-:S07]  /*18b0*/  IMAD.MOV.U32 R13, RZ, RZ, RZ ;  /* 0x000000ffff0d7224 */ /* 0x001fce00078e00ff */
[----:B------:R-:W-:-:S07]  /*18c0*/  LEPC R20, `(.L_x_19) ;  /* 0x000000001014794e */ /* 0x000fce0000000000 */
[----:B-1---5:R-:W-:Y:S05]  /*18d0*/  CALL.ABS.NOINC R14 ;  /* 0x000000000e007343 */ /* 0x022fea0003c00000 */
.L_x_19:
[----:B------:R-:W-:-:S06]  /*18e0*/  ULOP3.LUT UR4, UR40, 0x1, URZ, 0xfc, !UPT ;  /* 0x0000000128047892 */ /* 0x000fcc000f8efc3f */
[----:B0-----:R-:W-:-:S05]  /*18f0*/  IMAD.U32 R0, RZ, RZ, UR4 ;  /* 0x00000004ff007e24 */ /* 0x001fca000f8e00ff */
[----:B------:R-:W-:-:S13]  /*1900*/  ISETP.NE.AND P0, PT, R0, 0x3, PT ;  /* 0x000000030000780c */ /* 0x000fda0003f05270 */
[----:B------:R-:W-:Y:S05]  /*1910*/  @!P0 BRA `(.L_x_20) ;  /* 0x0000000000048947 */ /* 0x000fea0003800000 */
[----:B------:R-:W-:Y:S01]  /*1920*/  BPT.TRAP 0x1 ;  /* 0x000000040000795c */ /* 0x000fe20000300000 */
.L_x_20:
[----:B------:R-:W-:Y:S02]  /*1930*/  IMAD.U32 R3, RZ, RZ, UR44 ;  /* 0x0000002cff037e24 */ /* 0x000fe4000f8e00ff */
[----:B------:R-:W-:-:S03]  /*1940*/  IMAD.U32 R0, RZ, RZ, UR47 ;  /* 0x0000002fff007e24 */ /* 0x000fc6000f8e00ff */
[----:B------:R-:W-:Y:S02]  /*1950*/  LEA R3, R3, UR43, 0x3 ;  /* 0x0000002b03037c11 */ /* 0x000fe4000f8e18ff */
[----:B------:R-:W-:-:S04]  /*1960*/  SHF.L.U32 R0, R0, 0x1f, RZ ;  /* 0x0000001f00007819 */ /* 0x000fc800000006ff */
[----:B------:R0:W1:Y:S01]  /*1970*/  SYNCS.PHASECHK.TRANS64.TRYWAIT P1, [R3+URZ], R0 ;  /* 0x00000000030075a7 */ /* 0x000062000802017f */
[----:B------:R-:W-:Y:S05]  /*1980*/  @!P0 BRA `(.L_x_21) ;  /* 0x0000000000048947 */ /* 0x000fea0003800000 */
[----:B------:R-:W-:Y:S01]  /*1990*/  BPT.TRAP 0x1 ;  /* 0x000000040000795c */ /* 0x000fe20000300000 */
.L_x_21:
[----:B------:R-:W-:-:S05]  /*19a0*/  IMAD.U32 R4, RZ, RZ, UR46 ;  /* 0x0000002eff047e24 */ /* 0x000fca000f8e00ff */
[----:B------:R-:W-:Y:S01]  /*19b0*/  ISETP.GE.AND P2, PT, R4, 0x1, PT ;  /* 0x000000010400780c */ /* 0x000fe20003f46270 */
[----:B-1----:R-:W-:-:S12]  /*19c0*/  @P1 BRA `(.L_x_22) ;  /* 0x0000000000081947 */ /* 0x002fd80003800000 */
[----:B------:R-:W1:Y:S02]  /*19d0*/  SYNCS.PHASECHK.TRANS64.TRYWAIT P1, [R3+URZ], R0 ;  /* 0x00000000030075a7 */ /* 0x000e64000802017f */
[----:B-1----:R-:W-:Y:S05]  /*19e0*/  @!P1 BRA `(.L_x_23) ;  /* 0x0000008400709947 */ /* 0x002fea0003800000 */
.L_x_22:
[----:B------:R-:W-:Y:S05]  /*19f0*/  WARPSYNC.ALL ;  /* 0x0000000000007948 */ /* 0x000fea0003800000 */
[----:B------:R-:W-:Y:S01]  /*1a00*/  UIADD3 UR4, UR43, 0x180, URZ ;  /* 0x000001802b047890 */ /* 0x000fe2000fffe03f */
[----:B------:R-:W-:Y:S01]  /*1a10*/  WARPGROUP.ARRIVE ;  /* 0x00000000000079c5 */ /* 0x000fe20000000000 */
[----:B------:R-:W-:Y:S02]  /*1a20*/  UIADD3 UR5, UR43, 0x8180, URZ ;  /* 0x000081802b057890 */ /* 0x000fe4000fffe03f */
[----:B------:R-:W-:Y:S02]  /*1a30*/  USHF.R.U32.HI UR4, URZ, 0x4, UR4 ;  /* 0x000000043f047899 */ /* 0x000fe40008011604 */
[----:B------:R-:W-:-:S02]  /*1a40*/  USHF.R.U32.HI UR5, URZ, 0x4, UR5 ;  /* 0x000000043f057899 */ /* 0x000fc40008011605 */
[----:B------:R-:W-:Y:S02]  /*1a50*/  ULOP3.LUT UR4, UR4, 0x3fff, URZ, 0xc0, !UPT ;  /* 0x00003fff04047892 */ /* 0x000fe4000f8ec03f */
[----:B------:R-:W-:Y:S02]  /*1a60*/  ULOP3.LUT UR5, UR5, 0x3fff, URZ, 0xc0, !UPT ;  /* 0x00003fff05057892 */ /* 0x000fe4000f8ec03f */
[----:B------:R-:W-:Y:S02]  /*1a70*/  ULOP3.LUT UR8, UR4, 0x10000, URZ, 0xfc, !UPT ;  /* 0x0001000004087892 */ /* 0x000fe4000f8efc3f */
[----:B------:R-:W-:Y:S02]  /*1a80*/  ULOP3.LUT UR9, UR5, 0x10000, URZ, 0xfc, !UPT ;  /* 0x0001000005097892 */ /* 0x000fe4000f8efc3f */
[----:B------:R-:W-:Y:S02]  /*1a90*/  ULEA UR10, UR44, UR8, 0x9 ;  /* 0x000000082c0a7291 */ /* 0x000fe4000f8e483f */
[----:B------:R-:W-:Y:S01]  /*1aa0*/  ULEA UR11, UR44, UR9, 0xb ;  /* 0x000000092c0b7291 */ /* 0x000fe2000f8e583f */
[----:B------:R-:W-:Y:S01]  /*1ab0*/  UMOV UR5, 0x40000040 ;  /* 0x4000004000057882 */ /* 0x000fe20000000000 */
[----:B------:R-:W-:-:S03]  /*1ac0*/  UMOV UR7, 0x40000040 ;  /* 0x4000004000077882 */ /* 0x000fc60000000000 */
[----:B------:R-:W-:Y:S02]  /*1ad0*/  UMOV UR4, UR10 ;  /* 0x0000000a00047c82 */ /* 0x000fe40008000000 */
[----:B------:R-:W-:Y:S02]  /*1ae0*/  UMOV UR6, UR11 ;  /* 0x0000000b00067c82 */ /* 0x000fe40008000000 */
[----:B------:R-:W-:Y:S01]  /*1af0*/  IGMMA.64x256x32.S8.S8 R24, gdesc[UR4], RZ, !UPT, gsb0 ;  /* 0x06600000041879f1 */ /* 0x000fe2000c0410ff */
[----:B------:R-:W-:Y:S02]  /*1b00*/  UIADD3 UR4, UR10, 0x2, URZ ;  /* 0x000000020a047890 */ /* 0x000fe4000fffe03f */
[----:B------:R-:W-:Y:S01]  /*1b10*/  UIADD3 UR6, UR11, 0x2, URZ ;  /* 0x000000020b067890 */ /* 0x000fe2000fffe03f */
[----:B------:R-:W-:Y:S01]  /*1b20*/  UMOV UR5, 0x40000040 ;  /* 0x4000004000057882 */ /* 0x000fe20000000000 */
[----:B------:R-:W-:Y:S01]  /*1b30*/  UMOV UR7, 0x40000040 ;  /* 0x4000004000077882 */ /* 0x000fe20000000000 */
[----:B------:R-:W-:-:S02]  /*1b40*/  WARPGROUP.DEPBAR.LE gsb0, 0x0 ;  /* 0x00008000000079c5 */ /* 0x000fc40000010000 */
[----:B------:R-:W-:-:S06]  /*1b50*/  WARPGROUP.ARRIVE ;  /* 0x00000000000079c5 */ /* 0x000fcc0000000000 */
[----:B------:R-:W-:Y:S01]  /*1b60*/  IGMMA.64x256x32.S8.S8 R24, gdesc[UR4], R24, gsb0 ;  /* 0x06600000041879f1 */ /* 0x000fe20008041018 */
[----:B------:R-:W-:Y:S02]  /*1b70*/  UIADD3 UR4, UR10, 0x4, URZ ;  /* 0x000000040a047890 */ /* 0x000fe4000fffe03f */
[----:B------:R-:W-:Y:S01]  /*1b80*/  UIADD3 UR6, UR11, 0x4, URZ ;  /* 0x000000040b067890 */ /* 0x000fe2000fffe03f */
[----:B------:R-:W-:Y:S01]  /*1b90*/  UMOV UR5, 0x40000040 ;  /* 0x4000004000057882 */ /* 0x000fe20000000000 */
[----:B------:R-:W-:Y:S01]  /*1ba0*/  UMOV UR7, 0x40000040 ;  /* 0x4000004000077882 */ /* 0x000fe20000000000 */
[----:B------:R-:W-:Y:S02]  /*1bb0*/  WARPGROUP.DEPBAR.LE gsb0, 0x0 ;  /* 0x00008000000079c5 */ /* 0x000fe40000010000 */
        /* <DEDUP_REMOVED lines=8> */
[----:B------:R-:W-:Y:S03]  /*1c40*/  IGMMA.64x256x32.S8.S8 R24, gdesc[UR4], R24, gsb0 ;  /* 0x06600000041879f1 */ /* 0x000fe60008041018 */
[----:B------:R-:W-:Y:S02]  /*1c50*/  WARPGROUP.DEPBAR.LE gsb0, 0x0 ;  /* 0x00008000000079c5 */ /* 0x000fe40000010000 */
[----:B------:R-:W-:Y:S05]  /*1c60*/  @!P2 BRA `(.L_x_24) ;  /* 0x000000040018a947 */ /* 0x000fea0003800000 */
[----:B------:R-:W-:Y:S01]  /*1c70*/  UIADD3 UR4, UR44, 0x1, URZ ;  /* 0x000000012c047890 */ /* 0x000fe2000fffe03f */
[----:B01----:R-:W-:Y:S02]  /*1c80*/  IMAD.U32 R0, RZ, RZ, UR46 ;  /* 0x0000002eff007e24 */ /* 0x003fe4000f8e00ff */
[----:B------:R-:W-:Y:S01]  /*1c90*/  IMAD.U32 R3, RZ, RZ, UR44 ;  /* 0x0000002cff037e24 */ /* 0x000fe2000f8e00ff */
[----:B------:R-:W-:-:S04]  /*1ca0*/  UISETP.NE.AND UP0, UPT, UR4, 0x4, UPT ;  /* 0x000000040400788c */ /* 0x000fc8000bf05270 */
[----:B------:R-:W-:Y:S02]  /*1cb0*/  USEL UR5, URZ, 0x1, UP0 ;  /* 0x000000013f057887 */ /* 0x000fe40008000000 */
[----:B------:R-:W-:Y:S02]  /*1cc0*/  USEL UR10, UR4, URZ, UP0 ;  /* 0x0000003f040a7287 */ /* 0x000fe40008000000 */
[----:B------:R-:W-:-:S06]  /*1cd0*/  ULOP3.LUT UR5, UR47, UR5, URZ, 0x3c, !UPT ;  /* 0x000000052f057292 */ /* 0x000fcc000f8e3c3f */
[----:B------:R-:W-:-:S07]  /*1ce0*/  IMAD.U32 R6, RZ, RZ, UR5 ;  /* 0x00000005ff067e24 */ /* 0x000fce000f8e00ff */
.L_x_31:
[----:B------:R-:W-:Y:S05]  /*1cf0*/  @!P0 BRA `(.L_x_25) ;  /* 0x0000000000048947 */ /* 0x000fea0003800000 */
[----:B------:R-:W-:Y:S01]  /*1d00*/  BPT.TRAP 0x1 ;  /* 0x000000040000795c */ /* 0x000fe20000300000 */
.L_x_25:
[----:B------:R-:W-:Y:S01]  /*1d10*/  ULEA UR4, UR10, UR43, 0x3 ;  /* 0x0000002b0a047291 */ /* 0x000fe2000f8e183f */
[----:B------:R-:W-:-:S08]  /*1d20*/  SHF.L.U32 R4, R6, 0x1f, RZ ;  /* 0x0000001f06047819 */ /* 0x000fd000000006ff */
[----:B------:R0:W1:Y:S01]  /*1d30*/  SYNCS.PHASECHK.TRANS64.TRYWAIT P1, [UR4], R4 ;  /* 0x00000004ff0075a7 */ /* 0x0000620008020144 */
[----:B------:R-:W-:Y:S05]  /*1d40*/  @!P0 BRA `(.L_x_26) ;  /* 0x0000000000048947 */ /* 0x000fea0003800000 */
[----:B------:R-:W-:Y:S01]  /*1d50*/  BPT.TRAP 0x1 ;  /* 0x000000040000795c */ /* 0x000fe20000300000 */
.L_x_26:
[----:B-1----:R-:W-:Y:S05]  /*1d60*/  @P1 BRA `(.L_x_27) ;  /* 0x0000000000081947 */ /* 0x002fea0003800000 */
[----:B------:R-:W1:Y:S02]  /*1d70*/  SYNCS.PHASECHK.TRANS64.TRYWAIT P1, [UR4], R4 ;  /* 0x00000004ff0075a7 */ /* 0x000e640008020144 */
[----:B-1----:R-:W-:Y:S05]  /*1d80*/  @!P1 BRA `(.L_x_28) ;  /* 0x00000080009c9947 */ /* 0x002fea0003800000 */
.L_x_27:
[----:B------:R-:W-:Y:S01]  /*1d90*/  ULEA UR11, UR10, UR8, 0x9 ;  /* 0x000000080a0b7291 */ /* 0x000fe2000f8e483f */
[----:B------:R-:W-:Y:S01]  /*1da0*/  WARPGROUP.ARRIVE ;  /* 0x00000000000079c5 */ /* 0x000fe20000000000 */
[----:B------:R-:W-:Y:S01]  /*1db0*/  ULEA UR12, UR10, UR9, 0xb ;  /* 0x000000090a0c7291 */ /* 0x000fe2000f8e583f */
[----:B------:R-:W-:Y:S01]  /*1dc0*/  UMOV UR5, 0x40000040 ;  /* 0x4000004000057882 */ /* 0x000fe20000000000 */
[----:B------:R-:W-:-:S03]  /*1dd0*/  UMOV UR7, 0x40000040 ;  /* 0x4000004000077882 */ /* 0x000fc60000000000 */
[----:B------:R-:W-:Y:S02]  /*1de0*/  UMOV UR4, UR11 ;  /* 0x0000000b00047c82 */ /* 0x000fe40008000000 */
[----:B------:R-:W-:Y:S02]  /*1df0*/  UMOV UR6, UR12 ;  /* 0x0000000c00067c82 */ /* 0x000fe40008000000 */
[----:B------:R-:W-:Y:S01]  /*1e00*/  IGMMA.64x256x32.S8.S8 R24, gdesc[UR4], R24, gsb0 ;  /* 0x06600000041879f1 */ /* 0x000fe20008041018 */
        /* <DEDUP_REMOVED lines=23> */
[----:B------:R-:W-:Y:S01]  /*1f80*/  BPT.TRAP 0x1 ;  /* 0x000000040000795c */ /* 0x000fe20000300000 */
.L_x_29:
[----:B------:R-:W-:Y:S01]  /*1f90*/  ISETP.NE.AND P1, PT, R152, RZ, PT ;  /* 0x000000ff9800720c */ /* 0x000fe20003f25270 */
[----:B------:R-:W-:-:S12]  /*1fa0*/  UISETP.GT.U32.AND UP0, UPT, UR40, 0x1, UPT ;  /* 0x000000012800788c */ /* 0x000fd8000bf04070 */
[----:B01----:R-:W-:-:S05]  /*1fb0*/  @P1 LEA R4, R3, UR43, 0x3 ;  /* 0x0000002b03041c11 */ /* 0x003fca000f8e18ff */
[----:B------:R-:W-:-:S05]  /*1fc0*/  @P1 VIADD R4, R4, 0x20 ;  /* 0x0000002004041836 */ /* 0x000fca0000000000 */
[----:B------:R-:W-:-:S04]  /*1fd0*/  @P1 PRMT R4, R153, 0x654, R4 ;  /* 0x0000065499041816 */ /* 0x000fc80000000004 */
[----:B------:R0:W-:Y:S01]  /*1fe0*/  @P1 SYNCS.ARRIVE.TRANS64.RED.A1T0 RZ, [R4+URZ], RZ ;  /* 0x000000ff04ff19a7 */ /* 0x0001e2000810043f */
[----:B------:R-:W-:-:S13]  /*1ff0*/  PLOP3.LUT P1, PT, PT, PT, UP0, 0x80, 0x0 ;  /* 0x000000000000781c */ /* 0x000fda0003f2f008 */
[----:B0-----:R-:W-:Y:S05]  /*2000*/  @P1 BRA `(.L_x_30) ;  /* 0x0000000000041947 */ /* 0x001fea0003800000 */
[----:B------:R-:W-:Y:S01]  /*2010*/  BPT.TRAP 0x1 ;  /* 0x000000040000795c */ /* 0x000fe20000300000 */
.L_x_30:
[----:B------:R-:W-:Y:S01]  /*2020*/  UIADD3 UR10, UR10, 0x1, URZ ;  /* 0x000000010a0a7890 */ /* 0x000fe2000fffe03f */
[C---:B------:R-:W-:Y:S01]  /*2030*/  ISETP.GT.AND P2, PT, R0.reuse, 0x1, PT ;  /* 0x000000010000780c */ /* 0x040fe20003f44270 */
[----:B------:R-:W-:Y:S02]  /*2040*/  VIADD R3, R3, 0x1 ;  /* 0x0000000103037836 */ /* 0x000fe40000000000 */
[----:B------:R-:W-:Y:S01]  /*2050*/  UISETP.NE.AND UP0, UPT, UR10, 0x4, UPT ;  /* 0x000000040a00788c */ /* 0x000fe2000bf05270 */
[----:B------:R-:W-:Y:S02]  /*2060*/  VIADD R0, R0, 0xffffffff ;  /* 0xffffffff00007836 */ /* 0x000fe40000000000 */
[C---:B------:R-:W-:Y:S01]  /*2070*/  ISETP.NE.AND P1, PT, R3.reuse, 0x4, PT ;  /* 0x000000040300780c */ /* 0x040fe20003f25270 */
[----:B------:R-:W-:Y:S02]  /*2080*/  USEL UR4, URZ, 0x1, UP0 ;  /* 0x000000013f047887 */ /* 0x000fe40008000000 */
[----:B------:R-:W-:Y:S01]  /*2090*/  USEL UR10, UR10, URZ, UP0 ;  /* 0x0000003f0a0a7287 */ /* 0x000fe20008000000 */
[----:B------:R-:W-:-:S03]  /*20a0*/  SEL R3, R3, RZ, P1 ;  /* 0x000000ff03037207 */ /* 0x000fc60000800000 */
[----:B------:R-:W-:Y:S01]  /*20b0*/  LOP3.LUT R6, R6, UR4, RZ, 0x3c, !PT ;  /* 0x0000000406067c12 */ /* 0x000fe2000f8e3cff */
[----:B------:R-:W-:Y:S07]  /*20c0*/  @P2 BRA `(.L_x_31) ;  /* 0xfffffffc00082947 */ /* 0x000fee000383ffff */
.L_x_24:
[----:B01----:R-:W0:Y:S01]  /*20d0*/  LDC R0, c[0x0][0x28c] ;  /* 0x0000a300ff007b82 */ /* 0x003e220000000800 */
[----:B------:R1:W-:Y:S01]  /*20e0*/  SYNCS.ARRIVE.TRANS64.A1T0 RZ, [R158+UR50], RZ ;  /* 0x000000ff9eff79a7 */ /* 0x0003e20008100032 */
[----:B0-----:R-:W-:-:S13]  /*20f0*/  ISETP.GE.AND P1, PT, R0, 0x1, PT ;  /* 0x000000010000780c */ /* 0x001fda0003f26270 */
[----:B-1----:R-:W-:Y:S05]  /*2100*/  @!P1 BRA `(.L_x_32) ;  /* 0x0000000000409947 */ /* 0x002fea0003800000 */
[----:B------:R-:W-:Y:S05]  /*2110*/  @!P0 BRA `(.L_x_33) ;  /* 0x0000000000048947 */ /* 0x000fea0003800000 */
[----:B------:R-:W-:Y:S01]  /*2120*/  BPT.TRAP 0x1 ;  /* 0x000000040000795c */ /* 0x000fe20000300000 */
.L_x_33:
[----:B------:R-:W-:Y:S01]  /*2130*/  ISETP.NE.AND P0, PT, R152, RZ, PT ;  /* 0x000000ff9800720c */ /* 0x000fe20003f05270 */
[----:B------:R-:W-:-:S12]  /*2140*/  IMAD.U32 R3, RZ, RZ, UR43 ;  /* 0x0000002bff037e24 */ /* 0x000fd8000f8e00ff */
[----:B------:R-:W-:-:S05]  /*2150*/  VOTEU.ANY UP0, P0 ;  /* 0x00000000003f7886 */ /* 0x000fca0000000100 */
[----:B------:R-:W-:Y:S02]  /*2160*/  @UP0 UIADD3 UR4, UR46, UR44, URZ ;  /* 0x0000002c2e040290 */ /* 0x000fe4000fffe03f */
[----:B------:R-:W-:-:S04]  /*2170*/  UISETP.GT.U32.AND UP0, UPT, UR40, 0x1, UPT ;  /* 0x000000012800788c */ /* 0x000fc8000bf04070 */
[----:B------:R-:W-:-:S04]  /*2180*/  IMAD.U32 R0, RZ, RZ, UR4 ;  /* 0x00000004ff007e24 */ /* 0x000fc8000f8e00ff */
[----:B------:R-:W-:-:S05]  /*2190*/  @P0 IMAD.SHL.U32 R0, R0, 0x8, RZ ;  /* 0x0000000800000824 */ /* 0x000fca00078e00ff */
[----:B------:R-:W-:-:S04]  /*21a0*/  @P0 LOP3.LUT R0, R0, 0x18, RZ, 0xc0, !PT ;  /* 0x0000001800000812 */ /* 0x000fc800078ec0ff */
[----:B------:R-:W-:-:S04]  /*21b0*/  @P0 IADD3 R0, R3, 0x20, R0 ;  /* 0x0000002003000810 */ /* 0x000fc80007ffe000 */
[----:B------:R-:W-:-:S04]  /*21c0*/  @P0 PRMT R0, R153, 0x654, R0 ;  /* 0x0000065499000816 */ /* 0x000fc80000000000 */
[----:B------:R0:W-:Y:S01]  /*21d0*/  @P0 SYNCS.ARRIVE.TRANS64.RED.A1T0 RZ, [R0+URZ], RZ ;  /* 0x000000ff00ff09a7 */ /* 0x0001e2000810043f */
[----:B------:R-:W-:-:S13]  /*21e0*/  PLOP3.LUT P0, PT, PT, PT, UP0, 0x80, 0x0 ;  /* 0x000000000000781c */ /* 0x000fda0003f0f008 */
[----:B0-----:R-:W-:Y:S05]  /*21f0*/  @P0 BRA `(.L_x_32) ;  /* 0x0000000000040947 */ /* 0x001fea0003800000 */
[----:B------:R-:W-:Y:S01]  /*2200*/  BPT.TRAP 0x1 ;  /* 0x000000040000795c */ /* 0x000fe20000300000 */
.L_x_32:
[----:B------:R-:W-:Y:S01]  /*2210*/  SHF.L.U32 R0, R163, 0x1f, RZ ;  /* 0x0000001fa3007819 */ /* 0x000fe200000006ff */
[----:B------:R-:W-:Y:S01]  /*2220*/  UIADD3 UR44, UR49, UR44, URZ ;  /* 0x0000002c312c7290 */ /* 0x000fe2000fffe03f */
[----:B------:R-:W0:Y:S01]  /*2230*/  LDC R7, c[0x0][0x288] ;  /* 0x0000a200ff077b82 */ /* 0x000e220000000800 */
[----:B------:R-:W-:Y:S02]  /*2240*/  IMAD.SHL.U32 R8, R156, 0x2, RZ ;  /* 0x000000029c087824 */ /* 0x000fe400078e00ff */
[----:B------:R-:W-:Y:S02]  /*2250*/  USHF.R.U32.HI UR4, URZ, 0x2, UR44 ;  /* 0x000000023f047899 */ /* 0x000fe4000801162c */
[----:B------:R-:W-:Y:S01]  /*2260*/  UISETP.GT.U32.AND UP0, UPT, UR44, 0x3, UPT ;  /* 0x000000032c00788c */ /* 0x000fe2000bf04070 */
[----:B------:R-:W-:Y:S01]  /*2270*/  SHF.R.S32.HI R9, RZ, 0x1f, R8 ;  /* 0x0000001fff097819 */ /* 0x000fe20000011408 */
[----:B------:R-:W-:Y:S01]  /*2280*/  ULOP3.LUT UR4, UR4, 0x1, URZ, 0xc0, !UPT ;  /* 0x0000000104047892 */ /* 0x000fe2000f8ec03f */
[----:B------:R-:W1:Y:S01]  /*2290*/  SYNCS.PHASECHK.TRANS64.TRYWAIT P0, [R157+UR45+0x10], R0 ;  /* 0x000010009d0075a7 */ /* 0x000e62000800016d */
[----:B------:R-:W-:-:S02]  /*22a0*/  UISETP.LT.U32.AND UP0, UPT, UR49, 0x4, UP0 ;  /* 0x000000043100788c */ /* 0x000fc40008701070 */
[----:B------:R-:W-:Y:S02]  /*22b0*/  UISETP.NE.U32.AND UP1, UPT, UR4, 0x1, UPT ;  /* 0x000000010400788c */ /* 0x000fe4000bf25070 */
[----:B------:R-:W-:Y:S02]  /*22c0*/  USEL UR5, URZ, 0x1, !UP0 ;  /* 0x000000013f057887 */ /* 0x000fe4000c000000 */
[----:B------:R-:W-:Y:S02]  /*22d0*/  UISETP.GT.U32.AND UP1, UPT, UR49, 0x3, !UP1 ;  /* 0x000000033100788c */ /* 0x000fe4000cf24070 */
[----:B------:R-:W-:Y:S02]  /*22e0*/  ULOP3.LUT UR44, UR44, 0x3, URZ, 0xc0, !UPT ;  /* 0x000000032c2c7892 */ /* 0x000fe4000f8ec03f */
[----:B------:R-:W-:-:S04]  /*22f0*/  USEL UR4, URZ, 0x1, !UP1 ;  /* 0x000000013f047887 */ /* 0x000fc8000c800000 */
[----:B------:R-:W-:Y:S01]  /*2300*/  ULOP3.LUT UR47, UR4, UR47, UR5, 0x96, !UPT ;  /* 0x0000002f042f7292 */ /* 0x000fe2000f8e9605 */
[----:B01----:R-:W-:Y:S11]  /*2310*/  @!P0 BRA `(.L_x_34) ;  /* 0x0000007c00508947 */ /* 0x003ff60003800000 */
.L_x_320:
[----:B0-----:R-:W-:Y:S01]  /*2320*/  IMAD.SHL.U32 R0, R19, 0x40, RZ ;  /* 0x0000004013007824 */ /* 0x001fe200078e00ff */
[----:B------:R-:W-:Y:S01]  /*2330*/  ULDC UR6, c[0x0][0x284] ;  /* 0x0000a10000067ab9 */ /* 0x000fe20000000800 */
[----:B------:R-:W-:Y:S01]  /*2340*/  IMAD.SHL.U32 R14, R18, 0x100, RZ ;  /* 0x00000100120e7824 */ /* 0x000fe200078e00ff */
[----:B------:R-:W-:Y:S01]  /*2350*/  SHF.R.S32.HI R164, RZ, 0x1f, R2 ;  /* 0x0000001fffa47819 */ /* 0x000fe20000011402 */
[----:B------:R-:W-:Y:S01]  /*2360*/  ULDC.64 UR4, c[0x0][0x5d0] ;  /* 0x0001740000047ab9 */ /* 0x000fe20000000a00 */
[----:B------:R-:W-:Y:S01]  /*2370*/  ISETP.GE.AND P0, PT, R0, UR6, PT ;  /* 0x0000000600007c0c */ /* 0x000fe2000bf06270 */
[----:B------:R-:W-:Y:S01]  /*2380*/  IMAD.WIDE.U32 R4, R2, UR4, R8 ;  /* 0x0000000402047c25 */ /* 0x000fe2000f8e0008 */
[----:B------:R-:W-:Y:S02]  /*2390*/  SHF.R.S32.HI R15, RZ, 0x1f, R14 ;  /* 0x0000001fff0f7819 */ /* 0x000fe4000001140e */
[----:B------:R-:W-:Y:S01]  /*23a0*/  ISETP.GE.OR P0, PT, R14, R7, P0 ;  /* 0x000000070e00720c */ /* 0x000fe20000706670 */
[----:B------:R-:W-:Y:S01]  /*23b0*/  IMAD R3, R164, UR4, RZ ;  /* 0x00000004a4037c24 */ /* 0x000fe2000f8e02ff */
[----:B------:R-:W-:-:S03]  /*23c0*/  IADD3 R4, P1, R14, R4, RZ ;  /* 0x000000040e047210 */ /* 0x000fc60007f3e0ff */
[----:B------:R-:W-:-:S05]  /*23d0*/  IMAD R3, R2, UR5, R3 ;  /* 0x0000000502037c24 */ /* 0x000fca000f8e0203 */
[----:B------:R-:W-:-:S03]  /*23e0*/  IADD3.X R5, R15, R5, R3, P1, !PT ;  /* 0x000000050f057210 */ /* 0x000fc60000ffe403 */
[----:B------:R-:W-:Y:S05]  /*23f0*/  @P0 BRA `(.L_x_35) ;  /* 0x0000006000b00947 */ /* 0x000fea0003800000 */
[----:B------:R-:W0:Y:S01]  /*2400*/  LDC.64 R12, c[0x0][0x5c8] ;  /* 0x00017200ff0c7b82 */ /* 0x000e220000000a00 */
[----:B------:R-:W-:Y:S01]  /*2410*/  IMAD.WIDE R10, R19, 0x40, R154 ;  /* 0x00000040130a7825 */ /* 0x000fe200078e029a */
[----:B------:R-:W-:Y:S01]  /*2420*/  ULDC.64 UR4, c[0x0][0x5c0] ;  /* 0x0001700000047ab9 */ /* 0x000fe20000000a00 */
[----:B------:R-:W-:Y:S02]  /*2430*/  BSSY B0, `(.L_x_35) ;  /* 0x0000628000007945 */ /* 0x000fe40003800000 */
[----:B------:R-:W-:Y:S02]  /*2440*/  IMAD.IADD R165, R161, 0x1, -R0 ;  /* 0x00000001a1a57824 */ /* 0x000fe400078e0a00 */
[-C--:B0-----:R-:W-:Y:S02]  /*2450*/  IMAD R3, R11, R12.reuse, RZ ;  /* 0x0000000c0b037224 */ /* 0x081fe400078e02ff */
[----:B------:R-:W-:-:S04]  /*2460*/  IMAD.WIDE.U32 R4, R10, R12, R4 ;  /* 0x0000000c0a047225 */ /* 0x000fc800078e0004 */
[----:B------:R-:W-:Y:S01]  /*2470*/  IMAD R3, R10, R13, R3 ;  /* 0x0000000d0a037224 */ /* 0x000fe200078e0203 */
[----:B------:R-:W-:-:S03]  /*2480*/  IADD3 R4, P0, R4, UR4, RZ ;  /* 0x0000000404047c10 */ /* 0x000fc6000ff1e0ff */
[----:B------:R-:W-:Y:S01]  /*2490*/  IMAD.IADD R3, R5, 0x1, R3 ;  /* 0x0000000105037824 */ /* 0x000fe200078e0203 */
[----:B------:R-:W-:-:S04]  /*24a0*/  LEA R6, P1, R12, R4, 0x3 ;  /* 0x000000040c067211 */ /* 0x000fc800078218ff */
[----:B------:R-:W-:Y:S01]  /*24b0*/  IADD3.X R5, R3, UR5, RZ, P0, !PT ;  /* 0x0000000503057c10 */ /* 0x000fe200087fe4ff */
[----:B------:R-:W-:Y:S01]  /*24c0*/  IMAD R3, R156, -0x2, R7 ;  /* 0xfffffffe9c037824 */ /* 0x000fe200078e0207 */
[----:B-----5:R-:W-:Y:S02]  /*24d0*/  ISETP.NE.AND P0, PT, R22, RZ, PT ;  /* 0x000000ff1600720c */ /* 0x020fe40003f05270 */
[----:B------:R-:W-:Y:S01]  /*24e0*/  LEA.HI.X R7, R12, R5, R13, 0x3, P1 ;  /* 0x000000050c077211 */ /* 0x000fe200008f1c0d */
[----:B------:R-:W-:-:S10]  /*24f0*/  IMAD.IADD R0, R3, 0x1, -R14 ;  /* 0x0000000103007824 */ /* 0x000fd400078e0a0e */
[----:B------:R-:W-:Y:S05]  /*2500*/  @!P0 BRA `(.L_x_36) ;  /* 0x0000004800608947 */ /* 0x000fea0003800000 */
[----:B------:R-:W0:Y:S01]  /*2510*/  LDC.64 R18, c[0x0][0x5b0] ;  /* 0x00016c00ff127b82 */ /* 0x000e220000000a00 */
[----:B------:R-:W-:Y:S01]  /*2520*/  ULDC.64 UR4, c[0x0][0x5b8] ;  /* 0x00016e0000047ab9 */ /* 0x000fe20000000a00 */
[----:B------:R-:W-:Y:S01]  /*2530*/  ISETP.GE.AND P1, PT, R165, 0x1, PT ;  /* 0x00000001a500780c */ /* 0x000fe20003f26270 */
[----:B------:R-:W-:Y:S01]  /*2540*/  IMAD.WIDE.U32 R8, R2, UR4, R8 ;  /* 0x0000000402087c25 */ /* 0x000fe2000f8e0008 */
[----:B------:R-:W-:Y:S02]  /*2550*/  BSSY B1, `(.L_x_37) ;  /* 0x000000e000017945 */ /* 0x000fe40003800000 */
[----:B------:R-:W-:Y:S01]  /*2560*/  ISETP.LT.OR P4, PT, R0, 0x1, !P1 ;  /* 0x000000010000780c */ /* 0x000fe20004f81670 */
[----:B------:R-:W-:Y:S01]  /*2570*/  IMAD R3, R164, UR4, RZ ;  /* 0x00000004a4037c24 */ /* 0x000fe2000f8e02ff */
[----:B------:R-:W1:Y:S01]  /*2580*/  LDC.64 R20, c[0x0][0x5a8] ;  /* 0x00016a00ff147b82 */ /* 0x000e620000000a00 */
[----:B------:R-:W-:Y:S02]  /*2590*/  IADD3 R8, P0, R14, R8, RZ ;  /* 0x000000080e087210 */ /* 0x000fe40007f1e0ff */
[----:B------:R-:W-:-:S05]  /*25a0*/  IMAD R3, R2, UR5, R3 ;  /* 0x0000000502037c24 */ /* 0x000fca000f8e0203 */
[----:B------:R-:W-:Y:S01]  /*25b0*/  IADD3.X R9, R15, R9, R3, P0, !PT ;  /* 0x000000090f097210 */ /* 0x000fe200007fe403 */
[-C--:B0-----:R-:W-:Y:S02]  /*25c0*/  IMAD R12, R11, R18.reuse, RZ ;  /* 0x000000120b0c7224 */ /* 0x081fe400078e02ff */
[----:B------:R-:W-:-:S04]  /*25d0*/  IMAD.WIDE.U32 R2, R10, R18, R8 ;  /* 0x000000120a027225 */ /* 0x000fc800078e0008 */
[----:B------:R-:W-:Y:S01]  /*25e0*/  IMAD R15, R10, R19, R12 ;  /* 0x000000130a0f7224 */ /* 0x000fe200078e020c */
[----:B-1----:R-:W-:-:S04]  /*25f0*/  IADD3 R2, P0, R2, R20, RZ ;  /* 0x0000001402027210 */ /* 0x002fc80007f1e0ff */
[----:B------:R-:W-:Y:S01]  /*2600*/  IADD3.X R3, R21, R3, R15, P0, !PT ;  /* 0x0000000315037210 */ /* 0x000fe200007fe40f */
[----:B------:R-:W-:Y:S08]  /*2610*/  @P4 BRA `(.L_x_38) ;  /* 0x0000000000044947 */ /* 0x000ff00003800000 */
[----:B------:R0:W5:Y:S02]  /*2620*/  LDG.E.U8 R162, desc[UR38][R2.64] ;  /* 0x0000002602a27981 */ /* 0x000164000c1e1100 */
.L_x_38:
[----:B------:R-:W-:Y:S05]  /*2630*/  BSYNC B1 ;  /* 0x0000000000017941 */ /* 0x000fea0003800000 */
.L_x_37:
[C---:B------:R-:W-:Y:S01]  /*2640*/  SHF.L.U64.HI R13, R18.reuse, 0x3, R19 ;  /* 0x00000003120d7819 */ /* 0x040fe20000010213 */
[----:B------:R-:W-:Y:S01]  /*2650*/  IMAD.SHL.U32 R12, R18, 0x8, RZ ;  /* 0x00000008120c7824 */ /* 0x000fe200078e00ff */
[----:B-----5:R-:W-:Y:S01]  /*2660*/  LOP3.LUT R11, R162, 0xffff, RZ, 0xc0, !PT ;  /* 0x0000ffffa20b7812 */ /* 0x020fe200078ec0ff */
[----:B------:R-:W-:Y:S01]  /*2670*/  BSSY B1, `(.L_x_39) ;  /* 0x0000013000017945 */ /* 0x000fe20003800000 */
[----:B------:R-:W-:Y:S01]  /*2680*/  ISETP.GE.AND P0, PT, R165, 0x9, PT ;  /* 0x00000009a500780c */ /* 0x000fe20003f06270 */
[----:B------:R-:W-:Y:S01]  /*2690*/  IMAD.WIDE.U32 R12, R10, R18, R12 ;  /* 0x000000120a0c7225 */ /* 0x000fe200078e000c */
[----:B------:R-:W-:Y:S02]  /*26a0*/  PRMT R11, R11, 0x8880, RZ ;  /* 0x000088800b0b7816 */ /* 0x000fe400000000ff */
[----:B------:R-:W-:Y:S01]  /*26b0*/  ISETP.LT.OR P5, PT, R0, 0x2, !P0 ;  /* 0x000000020000780c */ /* 0x000fe200047a1670 */
[----:B------:R-:W-:Y:S01]  /*26c0*/  IMAD.IADD R13, R15, 0x1, R13 ;  /* 0x000000010f0d7824 */ /* 0x000fe200078e020d */
[----:B------:R-:W-:Y:S01]  /*26d0*/  IADD3 R8, P2, P3, R8, R20, R12 ;  /* 0x0000001408087210 */ /* 0x000fe20007b5e00c */
[----:B------:R-:W-:Y:S01]  /*26e0*/  IMAD R10, R11, R22, RZ ;  /* 0x000000160b0a7224 */ /* 0x000fe200078e02ff */
[----:B------:R-:W-:-:S02]  /*26f0*/  ISETP.LT.OR P6, PT, R0, 0x9, !P1 ;  /* 0x000000090000780c */ /* 0x000fc40004fc1670 */
[----:B------:R-:W-:Y:S01]  /*2700*/  IADD3.X R9, R9, R21, R13, P2, P3 ;  /* 0x0000001509097210 */ /* 0x000fe200017e640d */
[----:B------:R-:W-:Y:S01]  /*2710*/  @!P4 IMAD R11, R24, R23, R10 ;  /* 0x00000017180bc224 */ /* 0x000fe200078e020a */
[C---:B------:R-:W-:Y:S02]  /*2720*/  ISETP.LT.OR P3, PT, R0.reuse, 0x2, !P1 ;  /* 0x000000020000780c */ /* 0x040fe40004f61670 */
[C---:B------:R-:W-:Y:S02]  /*2730*/  ISETP.LT.OR P2, PT, R0.reuse, 0xa, !P1 ;  /* 0x0000000a0000780c */ /* 0x040fe40004f41670 */
[----:B------:R1:W-:Y:S01]  /*2740*/  @!P4 STG.E.U8 desc[UR38][R4.64], R11 ;  /* 0x0000000b0400c986 */ /* 0x0003e2000c101126 */
[----:B------:R-:W-:-:S08]  /*2750*/  ISETP.LT.OR P4, PT, R0, 0x1, !P0 ;  /* 0x000000010000780c */ /* 0x000fd00004781670 */
[----:B------:R-:W-:Y:S05]  /*2760*/  @P3 BRA `(.L_x_40) ;  /* 0x00000000000c3947 */ /* 0x000fea0003800000 */
[----:B------:R-:W1:Y:S02]  /*2770*/  LDG.E.U8 R162, desc[UR38][R2.64+0x1] ;  /* 0x0000012602a27981 */ /* 0x000e64000c1e1100 */
[----:B-1----:R-:W-:-:S05]  /*2780*/  PRMT R11, R162, 0x8880, RZ ;  /* 0x00008880a20b7816 */ /* 0x002fca00000000ff */
[----:B------:R-:W-:-:S07]  /*2790*/  IMAD R10, R11, R22, RZ ;  /* 0x000000160b0a7224 */ /* 0x000fce00078e02ff */
.L_x_40:
[----:B------:R-:W-:Y:S05]  /*27a0*/  BSYNC B1 ;  /* 0x0000000000017941 */ /* 0x000fea0003800000 */
.L_x_39:
[----:B------:R-:W-:Y:S01]  /*27b0*/  @!P3 IMAD R25, R25, R23, R10 ;  /* 0x000000171919b224 */ /* 0x000fe200078e020a */
[----:B------:R-:W-:Y:S04]  /*27c0*/  BSSY B1, `(.L_x_41) ;  /* 0x0000006000017945 */ /* 0x000fe80003800000 */
[----:B------:R2:W-:Y:S01]  /*27d0*/  @!P3 STG.E.U8 desc[UR38][R4.64+0x1], R25 ;  /* 0x000001190400b986 */ /* 0x0005e2000c101126 */
[----:B------:R-:W-:Y:S05]  /*27e0*/  @P4 BRA `(.L_x_42) ;  /* 0x00000000000c4947 */ /* 0x000fea0003800000 */
[----:B------:R-:W1:Y:S02]  /*27f0*/  LDG.E.U8 R162, desc[UR38][R8.64] ;  /* 0x0000002608a27981 */ /* 0x000e64000c1e1100 */
[----:B-1----:R-:W-:-:S05]  /*2800*/  PRMT R11, R162, 0x8880, RZ ;  /* 0x00008880a20b7816 */ /* 0x002fca00000000ff */
[----:B------:R-:W-:-:S07]  /*2810*/  IMAD R10, R11, R22, RZ ;  /* 0x000000160b0a7224 */ /* 0x000fce00078e02ff */
.L_x_42:
[----:B------:R-:W-:Y:S05]  /*2820*/  BSYNC B1 ;  /* 0x0000000000017941 */ /* 0x000fea0003800000 */
.L_x_41:
[----:B-1----:R-:W-:Y:S01]  /*2830*/  @!P4 IMAD R11, R26, R23, R10 ;  /* 0x000000171a0bc224 */ /* 0x002fe200078e020a */
[----:B------:R-:W-:Y:S04]  /*2840*/  BSSY B1, `(.L_x_43) ;  /* 0x0000006000017945 */ /* 0x000fe80003800000 */
[----:B------:R1:W-:Y:S01]  /*2850*/  @!P4 STG.E.U8 desc[UR38][R6.64], R11 ;  /* 0x0000000b0600c986 */ /* 0x0003e2000c101126 */
[----:B------:R-:W-:Y:S05]  /*2860*/  @P5 BRA `(.L_x_44) ;  /* 0x00000000000c5947 */ /* 0x000fea0003800000 */
[----:B------:R-:W1:Y:S02]  /*2870*/  LDG.E.U8 R162, desc[UR38][R8.64+0x1] ;  /* 0x0000012608a27981 */ /* 0x000e64000c1e1100 */
[----:B-1----:R-:W-:-:S05]  /*2880*/  PRMT R11, R162, 0x8880, RZ ;  /* 0x00008880a20b7816 */ /* 0x002fca00000000ff */
[----:B------:R-:W-:-:S07]  /*2890*/  IMAD R10, R11, R22, RZ ;  /* 0x000000160b0a7224 */ /* 0x000fce00078e02ff */
.L_x_44:
[----:B------:R-:W-:Y:S05]  /*28a0*/  BSYNC B1 ;  /* 0x0000000000017941 */ /* 0x000fea0003800000 */
.L_x_43:
[----:B------:R-:W-:Y:S01]  /*28b0*/  @!P5 IMAD R27, R27, R23, R10 ;  /* 0x000000171b1bd224 */ /* 0x000fe200078e020a */
[----:B------:R-:W-:Y:S04]  /*28c0*/  BSSY B1, `(.L_x_45) ;  /* 0x0000006000017945 */ /* 0x000fe80003800000 */
[----:B------:R3:W-:Y:S01]  /*28d0*/  @!P5 STG.E.U8 desc[UR38][R6.64+0x1], R27 ;  /* 0x0000011b0600d986 */ /* 0x0007e2000c101126 */
[----:B------:R-:W-:Y:S05]  /*28e0*/  @P6 BRA `(.L_x_46) ;  /* 0x00000000000c6947 */ /* 0x000fea0003800000 */
[----:B------:R-:W1:Y:S02]  /*28f0*/  LDG.E.U8 R162, desc[UR38][R2.64+0x8] ;  /* 0x0000082602a27981 */ /* 0x000e64000c1e1100 */
[----:B-1----:R-:W-:-:S05]  /*2900*/  PRMT R11, R162, 0x8880, RZ ;  /* 0x00008880a20b7816 */ /* 0x002fca00000000ff */
[----:B------:R-:W-:-:S07]  /*2910*/  IMAD R10, R11, R22, RZ ;  /* 0x000000160b0a7224 */ /* 0x000fce00078e02ff */
.L_x_46:
[----:B------:R-:W-:Y:S05]  /*2920*/  BSYNC B1 ;  /* 0x0000000000017941 */ /* 0x000fea0003800000 */
.L_x_45:
[----:B-1----:R-:W-:Y:S01]  /*2930*/  @!P6 IMAD R11, R28, R23, R10 ;  /* 0x000000171c0be224 */ /* 0x002fe200078e020a */
[----:B------:R-:W-:Y:S04]  /*2940*/  BSSY B1, `(.L_x_47) ;  /* 0x0000006000017945 */ /* 0x000fe80003800000 */
[----:B------:R1:W-:Y:S01]  /*2950*/  @!P6 STG.E.U8 desc[UR38][R4.64+0x8], R11 ;  /* 0x0000080b0400e986 */ /* 0x0003e2000c101126 */
[----:B------:R-:W-:Y:S05]  /*2960*/  @P2 BRA `(.L_x_48) ;  /* 0x00000000000c2947 */ /* 0x000fea0003800000 */
[----:B------:R-:W1:Y:S02]  /*2970*/  LDG.E.U8 R162, desc[UR38][R2.64+0x9] ;  /* 0x0000092602a27981 */ /* 0x000e64000c1e1100 */
[----:B-1----:R-:W-:-:S05]  /*2980*/  PRMT R11, R162, 0x8880, RZ ;  /* 0x00008880a20b7816 */ /* 0x002fca00000000ff */
[----:B------:R-:W-:-:S07]  /*2990*/  IMAD R10, R11, R22, RZ ;  /* 0x000000160b0a7224 */ /* 0x000fce00078e02ff */
.L_x_48:
[----:B------:R-:W-:Y:S05]  /*29a0*/  BSYNC B1 ;  /* 0x0000000000017941 */ /* 0x000fea0003800000 */
.L_x_47:
[C---:B------:R-:W-:Y:S01]  /*29b0*/  ISETP.LT.OR P4, PT, R0.reuse, 0x9, !P0 ;  /* 0x000000090000780c */ /* 0x040fe20004781670 */
[----:B------:R-:W-:Y:S01]  /*29c0*/  @!P2 IMAD R29, R29, R23, R10 ;  /* 0x000000171d1da224 */ /* 0x000fe200078e020a */
[----:B------:R-:W-:Y:S01]  /*29d0*/  BSSY B1, `(.L_x_49) ;  /* 0x000000a000017945 */ /* 0x000fe20003800000 */
[C---:B------:R-:W-:Y:S02]  /*29e0*/  ISETP.LT.OR P3, PT, R0.reuse, 0xa, !P0 ;  /* 0x0000000a0000780c */ /* 0x040fe40004761670 */
[C---:B------:R-:W-:Y:S01]  /*29f0*/  ISETP.LT.OR P5, PT, R0.reuse, 0x11, !P1 ;  /* 0x000000110000780c */ /* 0x040fe20004fa1670 */
[----:B------:R4:W-:Y:S01]  /*2a00*/  @!P2 STG.E.U8 desc[UR38][R4.64+0x9], R29 ;  /* 0x0000091d0400a986 */ /* 0x0009e2000c101126 */
[C---:B------:R-:W-:Y:S02]  /*2a10*/  ISETP.LT.OR P6, PT, R0.reuse, 0x12, !P1 ;  /* 0x000000120000780c */ /* 0x040fe40004fc1670 */
[----:B------:R-:W-:-:S04]  /*2a20*/  ISETP.LT.OR P2, PT, R0, 0x11, !P0 ;  /* 0x000000110000780c */ /* 0x000fc80004741670 */
[----:B------:R-:W-:Y:S09]  /*2a30*/  @P4 BRA `(.L_x_50) ;  /* 0x00000000000c4947 */ /* 0x000ff20003800000 */
[----:B------:R-:W1:Y:S02]  /*2a40*/  LDG.E.U8 R162, desc[UR38][R8.64+0x8] ;  /* 0x0000082608a27981 */ /* 0x000e64000c1e1100 */
[----:B-1----:R-:W-:-:S05]  /*2a50*/  PRMT R11, R162, 0x8880, RZ ;  /* 0x00008880a20b7816 */ /* 0x002fca00000000ff */
[----:B------:R-:W-:-:S07]  /*2a60*/  IMAD R10, R11, R22, RZ ;  /* 0x000000160b0a7224 */ /* 0x000fce00078e02ff */
.L_x_50:
[----:B------:R-:W-:Y:S05]  /*2a70*/  BSYNC B1 ;  /* 0x0000000000017941 */ /* 0x000fea0003800000 */
.L_x_49:
[----:B-1----:R-:W-:Y:S01]  /*2a80*/  @!P4 IMAD R11, R30, R23, R10 ;  /* 0x000000171e0bc224 */ /* 0x002fe200078e020a */
[----:B------:R-:W-:Y:S04]  /*2a90*/  BSSY B1, `(.L_x_51) ;  /* 0x0000006000017945 */ /* 0x000fe80003800000 */
[----:B------:R1:W-:Y:S01]  /*2aa0*/  @!P4 STG.E.U8 desc[UR38][R6.64+0x8], R11 ;  /* 0x0000080b0600c986 */ /* 0x0003e2000c101126 */
[----:B------:R-:W-:Y:S05]  /*2ab0*/  @P3 BRA `(.L_x_52) ;  /* 0x00000000000c3947 */ /* 0x000fea0003800000 */
[----:B------:R-:W1:Y:S02]  /*2ac0*/  LDG.E.U8 R162, desc[UR38][R8.64+0x9] ;  /* 0x0000092608a27981 */ /* 0x000e64000c1e1100 */
[----:B-1----:R-:W-:-:S05]  /*2ad0*/  PRMT R11, R162, 0x8880, RZ ;  /* 0x00008880a20b7816 */ /* 0x002fca00000000ff */
[----:B------:R-:W-:-:S07]  /*2ae0*/  IMAD R10, R11, R22, RZ ;  /* 0x000000160b0a7224 */ /* 0x000fce00078e02ff */
.L_x_52:
[----:B------:R-:W-:Y:S05]  /*2af0*/  BSYNC B1 ;  /* 0x0000000000017941 */ /* 0x000fea0003800000 */
.L_x_51:
[----:B------:R-:W-:Y:S01]  /*2b00*/  @!P3 IMAD R31, R31, R23, R10 ;  /* 0x000000171f1fb224 */ /* 0x000fe200078e020a */
[----:B------:R-:W-:Y:S04]  /*2b10*/  BSSY B1, `(.L_x_53) ;  /* 0x0000006000017945 */ /* 0x000fe80003800000 */
[----:B------:R0:W-:Y:S01]  /*2b20*/  @!P3 STG.E.U8 desc[UR38][R6.64+0x9], R31 ;  /* 0x0000091f0600b986 */ /* 0x0001e2000c101126 */
[----:B------:R-:W-:Y:S05]  /*2b30*/  @P5 BRA `(.L_x_54) ;  /* 0x00000000000c5947 */ /* 0x000fea0003800000 */
[----:B------:R-:W1:Y:S02]  /*2b40*/  LDG.E.U8 R162, desc[UR38][R2.64+0x10] ;  /* 0x0000102602a27981 */ /* 0x000e64000c1e1100 */
[----:B-1----:R-:W-:-:S05]  /*2b50*/  PRMT R11, R162, 0x8880, RZ ;  /* 0x00008880a20b7816 */ /* 0x002fca00000000ff */
[----:B------:R-:W-:-:S07]  /*2b60*/  IMAD R10, R11, R22, RZ ;  /* 0x000000160b0a7224 */ /* 0x000fce00078e02ff */
.L_x_54:
[----:B------:R-:W-:Y:S05]  /*2b70*/  BSYNC B1 ;  /* 0x0000000000017941 */ /* 0x000fea0003800000 */
.L_x_53:
[----:B-1----:R-:W-:Y:S01]  /*2b80*/  @!P5 IMAD R11, R32, R23, R10 ;  /* 0x00000017200bd224 */ /* 0x002fe200078e020a */
[----:B------:R-:W-:Y:S04]  /*2b90*/  BSSY B1, `(.L_x_55) ;  /* 0x0000006000017945 */ /* 0x000fe80003800000 */
[----:B------:R1:W-:Y:S01]  /*2ba0*/  @!P5 STG.E.U8 desc[UR38][R4.64+0x10], R11 ;  /* 0x0000100b0400d986 */ /* 0x0003e2000c101126 */
[----:B------:R-:W-:Y:S05]  /*2bb0*/  @P6 BRA `(.L_x_56) ;  /* 0x00000000000c6947 */ /* 0x000fea0003800000 */
[----:B------:R-:W1:Y:S02]  /*2bc0*/  LDG.E.U8 R162, desc[UR38][R2.64+0x11] ;  /* 0x0000112602a27981 */ /* 0x000e64000c1e1100 */
[----:B-1----:R-:W-:-:S05]  /*2bd0*/  PRMT R11, R162, 0x8880, RZ ;  /* 0x00008880a20b7816 */ /* 0x002fca00000000ff */
[----:B------:R-:W-:-:S07]  /*2be0*/  IMAD R10, R11, R22, RZ ;  /* 0x000000160b0a7224 */ /* 0x000fce00078e02ff */
.L_x_56:
[----:B------:R-:W-:Y:S05]  /*2bf0*/  BSYNC B1 ;  /* 0x0000000000017941 */ /* 0x000fea0003800000 */
.L_x_55:
[----:B------:R-:W-:Y:S01]  /*2c00*/  @!P6 IMAD R33, R33, R23, R10 ;  /* 0x000000172121e224 */ /* 0x000fe200078e020a */
[----:B------:R-:W-:Y:S04]  /*2c10*/  BSSY B1, `(.L_x_57) ;  /* 0x0000006000017945 */ /* 0x000fe80003800000 */
[----:B------:R0:W-:Y:S01]  /*2c20*/  @!P6 STG.E.U8 desc[UR38][R4.64+0x11], R33 ;  /* 0x000011210400e986 */ /* 0x0001e2000c101126 */
[----:B------:R-:W-:Y:S05]  /*2c30*/  @P2 BRA `(.L_x_58) ;  /* 0x00000000000c2947 */ /* 0x000fea0003800000 */
[----:B------:R-:W1:Y:S02]  /*2c40*/  LDG.E.U8 R162, desc[UR38][R8.64+0x10] ;  /* 0x0000102608a27981 */ /* 0x000e64000c1e1100 */
[----:B-1----:R-:W-:-:S05]  /*2c50*/  PRMT R11, R162, 0x8880, RZ ;  /* 0x00008880a20b7816 */ /* 0x002fca00000000ff */
[----:B------:R-:W-:-:S07]  /*2c60*/  IMAD R10, R11, R22, RZ ;  /* 0x000000160b0a7224 */ /* 0x000fce00078e02ff */
.L_x_58:
[----:B------:R-:W-:Y:S05]  /*2c70*/  BSYNC B1 ;  /* 0x0000000000017941 */ /* 0x000fea0003800000 */
.L_x_57:
[----:B------:R-:W-:Y:S01]  /*2c80*/  ISETP.LT.OR P4, PT, R0, 0x12, !P0 ;  /* 0x000000120000780c */ /* 0x000fe20004781670 */
[----:B-1----:R-:W-:Y:S01]  /*2c90*/  @!P2 IMAD R11, R34, R23, R10 ;  /* 0x00000017220ba224 */ /* 0x002fe200078e020a */
        /* <DEDUP_REMOVED lines=10> */
.L_x_60:
[----:B------:R-:W-:Y:S05]  /*2d40*/  BSYNC B1 ;  /* 0x0000000000017941 */ /* 0x000fea0003800000 */
.L_x_59:
[----:B------:R-:W-:Y:S01]  /*2d50*/  @!P4 IMAD R35, R35, R23, R10 ;  /* 0x000000172323c224 */ /* 0x000fe200078e020a */
[----:B------:R-:W-:Y:S04]  /*2d60*/  BSSY B1, `(.L_x_61) ;  /* 0x0000006000017945 */ /* 0x000fe80003800000 */
[----:B------:R0:W-:Y:S01]  /*2d70*/  @!P4 STG.E.U8 desc[UR38][R6.64+0x11], R35 ;  /* 0x000011230600c986 */ /* 0x0001e2000c101126 */
[----:B------:R-:W-:Y:S05]  /*2d80*/  @P3 BRA `(.L_x_62) ;  /* 0x00000000000c3947 */ /* 0x000fea0003800000 */
[----:B------:R-:W1:Y:S02]  /*2d90*/  LDG.E.U8 R162, desc[UR38][R2.64+0x18] ;  /* 0x0000182602a27981 */ /* 0x000e64000c1e1100 */
[----:B-1----:R-:W-:-:S05]  /*2da0*/  PRMT R11, R162, 0x8880, RZ ;  /* 0x00008880a20b7816 */ /* 0x002fca00000000ff */
[----:B------:R-:W-:-:S07]  /*2db0*/  IMAD R10, R11, R22, RZ ;  /* 0x000000160b0a7224 */ /* 0x000fce00078e02ff */
.L_x_62:
[----:B------:R-:W-:Y:S05]  /*2dc0*/  BSYNC B1 ;  /* 0x0000000000017941 */ /* 0x000fea0003800000 */
.L_x_61:
[----:B-1----:R-:W-:Y:S01]  /*2dd0*/  @!P3 IMAD R11, R36, R23, R10 ;  /* 0x00000017240bb224 */ /* 0x002fe200078e020a */
[----:B------:R-:W-:Y:S04]  /*2de0*/  BSSY B1, `(.L_x_63) ;  /* 0x0000006000017945 */ /* 0x000fe80003800000 */
[----:B------:R1:W-:Y:S01]  /*2df0*/  @!P3 STG.E.U8 desc[UR38][R4.64+0x18], R11 ;  /* 0x0000180b0400b986 */ /* 0x0003e2000c101126 */
[----:B------:R-:W-:Y:S05]  /*2e00*/  @P5 BRA `(.L_x_64) ;  /* 0x00000000000c5947 */ /* 0x000fea0003800000 */
[----:B------:R-:W1:Y:S02]  /*2e10*/  LDG.E.U8 R162, desc[UR38][R2.64+0x19] ;  /* 0x0000192602a27981 */ /* 0x000e64000c1e1100 */
[----:B-1----:R-:W-:-:S05]  /*2e20*/  PRMT R11, R162, 0x8880, RZ ;  /* 0x00008880a20b7816 */ /* 0x002fca00000000ff */
[----:B------:R-:W-:-:S07]  /*2e30*/  IMAD R10, R11, R22, RZ ;  /* 0x000000160b0a7224 */ /* 0x000fce00078e02ff */
.L_x_64:
[----:B------:R-:W-:Y:S05]  /*2e40*/  BSYNC B1 ;  /* 0x0000000000017941 */ /* 0x000fea0003800000 */
.L_x_63:
[----:B------:R-:W-:Y:S01]  /*2e50*/  @!P5 IMAD R37, R37, R23, R10 ;  /* 0x000000172525d224 */ /* 0x000fe200078e020a */
[----:B------:R-:W-:Y:S04]  /*2e60*/  BSSY B1, `(.L_x_65) ;  /* 0x0000006000017945 */ /* 0x000fe80003800000 */
[----:B------:R0:W-:Y:S01]  /*2e70*/  @!P5 STG.E.U8 desc[UR38][R4.64+0x19], R37 ;  /* 0x000019250400d986 */ /* 0x0001e2000c101126 */
[----:B------:R-:W-:Y:S05]  /*2e80*/  @P6 BRA `(.L_x_66) ;  /* 0x00000000000c6947 */ /* 0x000fea0003800000 */
[----:B------:R-:W1:Y:S02]  /*2e90*/  LDG.E.U8 R162, desc[UR38][R8.64+0x18] ;  /* 0x0000182608a27981 */ /* 0x000e64000c1e1100 */
[----:B-1----:R-:W-:-:S05]  /*2ea0*/  PRMT R11, R162, 0x8880, RZ ;  /* 0x00008880a20b7816 */ /* 0x002fca00000000ff */
[----:B------:R-:W-:-:S07]  /*2eb0*/  IMAD R10, R11, R22, RZ ;  /* 0x000000160b0a7224 */ /* 0x000fce00078e02ff */
.L_x_66:
[----:B------:R-:W-:Y:S05]  /*2ec0*/  BSYNC B1 ;  /* 0x0000000000017941 */ /* 0x000fea0003800000 */
.L_x_65:
[----:B-1----:R-:W-:Y:S01]  /*2ed0*/  @!P6 IMAD R11, R38, R23, R10 ;  /* 0x00000017260be224 */ /* 0x002fe200078e020a */
[----:B------:R-:W-:Y:S04]  /*2ee0*/  BSSY B1, `(.L_x_67) ;  /* 0x0000006000017945 */ /* 0x000fe80003800000 */
[----:B------:R1:W-:Y:S01]  /*2ef0*/  @!P6 STG.E.U8 desc[UR38][R6.64+0x18], R11 ;  /* 0x0000180b0600e986 */ /* 0x0003e2000c101126 */
[----:B------:R-:W-:Y:S05]  /*2f00*/  @P2 BRA `(.L_x_68) ;  /* 0x00000000000c2947 */ /* 0x000fea0003800000 */
[----:B------:R-:W1:Y:S02]  /*2f10*/  LDG.E.U8 R162, desc[UR38][R8.64+0x19] ;  /* 0x0000192608a27981 */ /* 0x000e64000c1e1100 */
[----:B-1----:R-:W-:-:S05]  /*2f20*/  PRMT R11, R162, 0x8880, RZ ;  /* 0x00008880a20b7816 */ /* 0x002fca00000000ff */
[----:B------:R-:W-:-:S07]  /*2f30*/  IMAD R10, R11, R22, RZ ;  /* 0x000000160b0a7224 */ /* 0x000fce00078e02ff */
.L_x_68:
[----:B------:R-:W-:Y:S05]  /*2f40*/  BSYNC B1 ;  /* 0x0000000000017941 */ /* 0x000fea0003800000 */
.L_x_67:
        /* <DEDUP_REMOVED lines=12> */
.L_x_70:
[----:B------:R-:W-:Y:S05]  /*3010*/  BSYNC B1 ;  /* 0x0000000000017941 */ /* 0x000fea0003800000 */
.L_x_69:
[----:B-1----:R-:W-:Y:S01]  /*3020*/  @!P4 IMAD R11, R40, R23, R10 ;  /* 0x00000017280bc224 */ /* 0x002fe200078e020a */
[----:B------:R-:W-:Y:S04]  /*3030*/  BSSY B1, `(.L_x_71) ;  /* 0x0000006000017945 */ /* 0x000fe80003800000 */
[----:B------:R1:W-:Y:S01]  /*3040*/  @!P4 STG.E.U8 desc[UR38][R4.64+0x20], R11 ;  /* 0x0000200b0400c986 */ /* 0x0003e2000c101126 */
[----:B------:R-:W-:Y:S05]  /*3050*/  @P3 BRA `(.L_x_72) ;  /* 0x00000000000c3947 */ /* 0x000fea0003800000 */
[----:B------:R-:W1:Y:S02]  /*3060*/  LDG.E.U8 R162, desc[UR38][R2.64+0x21] ;  /* 0x0000212602a27981 */ /* 0x000e64000c1e1100 */
[----:B-1----:R-:W-:-:S05]  /*3070*/  PRMT R11, R162, 0x8880, RZ ;  /* 0x00008880a20b7816 */ /* 0x002fca00000000ff */
[----:B------:R-:W-:-:S07]  /*3080*/  IMAD R10, R11, R22, RZ ;  /* 0x000000160b0a7224 */ /* 0x000fce00078e02ff */
.L_x_72:
[----:B------:R-:W-:Y:S05]  /*3090*/  BSYNC B1 ;  /* 0x0000000000017941 */ /* 0x000fea0003800000 */
.L_x_71:
[----:B------:R-:W-:Y:S01]  /*30a0*/  @!P3 IMAD R41, R41, R23, R10 ;  /* 0x000000172929b224 */ /* 0x000fe200078e020a */
[----:B------:R-:W-:Y:S04]  /*30b0*/  BSSY B1, `(.L_x_73) ;  /* 0x0000006000017945 */ /* 0x000fe80003800000 */
[----:B------:R0:W-:Y:S01]  /*30c0*/  @!P3 STG.E.U8 desc[UR38][R4.64+0x21], R41 ;  /* 0x000021290400b986 */ /* 0x0001e2000c101126 */
[----:B------:R-:W-:Y:S05]  /*30d0*/  @P5 BRA `(.L_x_74) ;  /* 0x00000000000c5947 */ /* 0x000fea0003800000 */
[----:B------:R-:W1:Y:S02]  /*30e0*/  LDG.E.U8 R162, desc[UR38][R8.64+0x20] ;  /* 0x0000202608a27981 */ /* 0x000e64000c1e1100 */
[----:B-1----:R-:W-:-:S05]  /*30f0*/  PRMT R11, R162, 0x8880, RZ ;  /* 0x00008880a20b7816 */ /* 0x002fca00000000ff */
[----:B------:R-:W-:-:S07]  /*3100*/  IMAD R10, R11, R22, RZ ;  /* 0x000000160b0a7224 */ /* 0x000fce00078e02ff */
.L_x_74:
[----:B------:R-:W-:Y:S05]  /*3110*/  BSYNC B1 ;  /* 0x0000000000017941 */ /* 0x000fea0003800000 */
.L_x_73:
[----:B-1----:R-:W-:Y:S01]  /*3120*/  @!P5 IMAD R11, R42, R23, R10 ;  /* 0x000000172a0bd224 */ /* 0x002fe200078e020a */
[----:B------:R-:W-:Y:S04]  /*3130*/  BSSY B1, `(.L_x_75) ;  /* 0x0000006000017945 */ /* 0x000fe80003800000 */
[----:B------:R1:W-:Y:S01]  /*3140*/  @!P5 STG.E.U8 desc[UR38][R6.64+0x20], R11 ;  /* 0x0000200b0600d986 */ /* 0x0003e2000c101126 */
[----:B------:R-:W-:Y:S05]  /*3150*/  @P6 BRA `(.L_x_76) ;  /* 0x00000000000c6947 */ /* 0x000fea0003800000 */
[----:B------:R-:W1:Y:S02]  /*3160*/  LDG.E.U8 R162, desc[UR38][R8.64+0x21] ;  /* 0x0000212608a27981 */ /* 0x000e64000c1e1100 */
[----:B-1----:R-:W-:-:S05]  /*3170*/  PRMT R11, R162, 0x8880, RZ ;  /* 0x00008880a20b7816 */ /* 0x002fca00000000ff */
[----:B------:R-:W-:-:S07]  /*3180*/  IMAD R10, R11, R22, RZ ;  /* 0x000000160b0a7224 */ /* 0x000fce00078e02ff */
.L_x_76:
[----:B------:R-:W-:Y:S05]  /*3190*/  BSYNC B1 ;  /* 0x0000000000017941 */ /* 0x000fea0003800000 */
.L_x_75:
[----:B------:R-:W-:Y:S01]  /*31a0*/  @!P6 IMAD R43, R43, R23, R10 ;  /* 0x000000172b2be224 */ /* 0x000fe200078e020a */
[----:B------:R-:W-:Y:S04]  /*31b0*/  BSSY B1, `(.L_x_77) ;  /* 0x0000006000017945 */ /* 0x000fe80003800000 */
[----:B------:R0:W-:Y:S01]  /*31c0*/  @!P6 STG.E.U8 desc[UR38][R6.64+0x21], R43 ;  /* 0x0000212b0600e986 */ /* 0x0001e2000c101126 */
[----:B------:R-:W-:Y:S05]  /*31d0*/  @P2 BRA `(.L_x_78) ;  /* 0x00000000000c2947 */ /* 0x000fea0003800000 */
[----:B------:R-:W1:Y:S02]  /*31e0*/  LDG.E.U8 R162, desc[UR38][R2.64+0x28] ;  /* 0x0000282602a27981 */ /* 0x000e64000c1e1100 */
[----:B-1----:R-:W-:-:S05]  /*31f0*/  PRMT R11, R162, 0x8880, RZ ;  /* 0x00008880a20b7816 */ /* 0x002fca00000000ff */
[----:B------:R-:W-:-:S07]  /*3200*/  IMAD R10, R11, R22, RZ ;  /* 0x000000160b0a7224 */ /* 0x000fce00078e02ff */
.L_x_78:
[----:B------:R-:W-:Y:S05]  /*3210*/  BSYNC B1 ;  /* 0x0000000000017941 */ /* 0x000fea0003800000 */
.L_x_77:
        /* <DEDUP_REMOVED lines=12> */
.L_x_80:
[----:B------:R-:W-:Y:S05]  /*32e0*/  BSYNC B1 ;  /* 0x0000000000017941 */ /* 0x000fea0003800000 */
.L_x_79:
[----:B------:R-:W-:Y:S01]  /*32f0*/  @!P4 IMAD R45, R45, R23, R10 ;  /* 0x000000172d2dc224 */ /* 0x000fe200078e020a */
[----:B------:R-:W-:Y:S04]  /*3300*/  BSSY B1, `(.L_x_81) ;  /* 0x0000006000017945 */ /* 0x000fe80003800000 */
[----:B------:R0:W-:Y:S01]  /*3310*/  @!P4 STG.E.U8 desc[UR38][R4.64+0x29], R45 ;  /* 0x0000292d0400c986 */ /* 0x0001e2000c101126 */
[----:B------:R-:W-:Y:S05]  /*3320*/  @P3 BRA `(.L_x_82) ;  /* 0x00000000000c3947 */ /* 0x000fea0003800000 */
[----:B------:R-:W1:Y:S02]  /*3330*/  LDG.E.U8 R162, desc[UR38][R8.64+0x28] ;  /* 0x0000282608a27981 */ /* 0x000e64000c1e1100 */
[----:B-1----:R-:W-:-:S05]  /*3340*/  PRMT R11, R162, 0x8880, RZ ;  /* 0x00008880a20b7816 */ /* 0x002fca00000000ff */
[----:B------:R-:W-:-:S07]  /*3350*/  IMAD R10, R11, R22, RZ ;  /* 0x000000160b0a7224 */ /* 0x000fce00078e02ff */
.L_x_82:
[----:B------:R-:W-:Y:S05]  /*3360*/  BSYNC B1 ;  /* 0x0000000000017941 */ /* 0x000fea0003800000 */
.L_x_81:
[----:B-1----:R-:W-:Y:S01]  /*3370*/  @!P3 IMAD R11, R46, R23, R10 ;  /* 0x000000172e0bb224 */ /* 0x002fe200078e020a */
[----:B------:R-:W-:Y:S04]  /*3380*/  BSSY B1, `(.L_x_83) ;  /* 0x0000006000017945 */ /* 0x000fe80003800000 */
[----:B------:R1:W-:Y:S01]  /*3390*/  @!P3 STG.E.U8 desc[UR38][R6.64+0x28], R11 ;  /* 0x0000280b0600b986 */ /* 0x0003e2000c101126 */
[----:B------:R-:W-:Y:S05]  /*33a0*/  @P5 BRA `(.L_x_84) ;  /* 0x00000000000c5947 */ /* 0x000fea0003800000 */
[----:B------:R-:W1:Y:S02]  /*33b0*/  LDG.E.U8 R162, desc[UR38][R8.64+0x29] ;  /* 0x0000292608a27981 */ /* 0x000e64000c1e1100 */
[----:B-1----:R-:W-:-:S05]  /*33c0*/  PRMT R11, R162, 0x8880, RZ ;  /* 0x00008880a20b7816 */ /* 0x002fca00000000ff */
[----:B------:R-:W-:-:S07]  /*33d0*/  IMAD R10, R11, R22, RZ ;  /* 0x000000160b0a7224 */ /* 0x000fce00078e02ff */
.L_x_84:
[----:B------:R-:W-:Y:S05]  /*33e0*/  BSYNC B1 ;  /* 0x0000000000017941 */ /* 0x000fea0003800000 */
.L_x_83:
[----:B------:R-:W-:Y:S01]  /*33f0*/  @!P5 IMAD R47, R47, R23, R10 ;  /* 0x000000172f2fd224 */ /* 0x000fe200078e020a */
[----:B------:R-:W-:Y:S04]  /*3400*/  BSSY B1, `(.L_x_85) ;  /* 0x0000006000017945 */ /* 0x000fe80003800000 */
[----:B------:R0:W-:Y:S01]  /*3410*/  @!P5 STG.E.U8 desc[UR38][R6.64+0x29], R47 ;  /* 0x0000292f0600d986 */ /* 0x0001e2000c101126 */
[----:B------:R-:W-:Y:S05]  /*3420*/  @P6 BRA `(.L_x_86) ;  /* 0x00000000000c6947 */ /* 0x000fea0003800000 */
[----:B------:R-:W1:Y:S02]  /*3430*/  LDG.E.U8 R162, desc[UR38][R2.64+0x30] ;  /* 0x0000302602a27981 */ /* 0x000e64000c1e1100 */
[----:B-1----:R-:W-:-:S05]  /*3440*/  PRMT R11, R162, 0x8880, RZ ;  /* 0x00008880a20b7816 */ /* 0x002fca00000000ff */
[----:B------:R-:W-:-:S07]  /*3450*/  IMAD R10, R11, R22, RZ ;  /* 0x000000160b0a7224 */ /* 0x000fce00078e02ff */
.L_x_86:
[----:B------:R-:W-:Y:S05]  /*3460*/  BSYNC B1 ;  /* 0x0000000000017941 */ /* 0x000fea0003800000 */
.L_x_85:
[----:B-1----:R-:W-:Y:S01]  /*3470*/  @!P6 IMAD R11, R48, R23, R10 ;  /* 0x00000017300be224 */ /* 0x002fe200078e020a */
[----:B------:R-:W-:Y:S04]  /*3480*/  BSSY B1, `(.L_x_87) ;  /* 0x0000006000017945 */ /* 0x000fe80003800000 */
[----:B------:R1:W-:Y:S01]  /*3490*/  @!P6 STG.E.U8 desc[UR38][R4.64+0x30], R11 ;  /* 0x0000300b0400e986 */ /* 0x0003e2000c101126 */
[----:B------:R-:W-:Y:S05]  /*34a0*/  @P2 BRA `(.L_x_88) ;  /* 0x00000000000c2947 */ /* 0x000fea0003800000 */
[----:B------:R-:W1:Y:S02]  /*34b0*/  LDG.E.U8 R162, desc[UR38][R2.64+0x31] ;  /* 0x0000312602a27981 */ /* 0x000e64000c1e1100 */
[----:B-1----:R-:W-:-:S05]  /*34c0*/  PRMT R11, R162, 0x8880, RZ ;  /* 0x00008880a20b7816 */ /* 0x002fca00000000ff */
[----:B------:R-:W-:-:S07]  /*34d0*/  IMAD R10, R11, R22, RZ ;  /* 0x000000160b0a7224 */ /* 0x000fce00078e02ff */
.L_x_88:
[----:B------:R-:W-:Y:S05]  /*34e0*/  BSYNC B1 ;  /* 0x0000000000017941 */ /* 0x000fea0003800000 */
.L_x_87:
        /* <DEDUP_REMOVED lines=12> */
.L_x_90:
[----:B------:R-:W-:Y:S05]  /*35b0*/  BSYNC B1 ;  /* 0x0000000000017941 */ /* 0x000fea0003800000 */
.L_x_89:
[----:B-1----:R-:W-:Y:S01]  /*35c0*/  @!P4 IMAD R11, R50, R23, R10 ;  /* 0x00000017320bc224 */ /* 0x002fe200078e020a */
[----:B------:R-:W-:Y:S04]  /*35d0*/  BSSY B1, `(.L_x_91) ;  /* 0x0000006000017945 */ /* 0x000fe80003800000 */
[----:B------:R1:W-:Y:S01]  /*35e0*/  @!P4 STG.E.U8 desc[UR38][R6.64+0x30], R11 ;  /* 0x0000300b0600c986 */ /* 0x0003e2000c101126 */
[----:B------:R-:W-:Y:S05]  /*35f0*/  @P3 BRA `(.L_x_92) ;  /* 0x00000000000c3947 */ /* 0x000fea0003800000 */
[----:B------:R-:W1:Y:S02]  /*3600*/  LDG.E.U8 R162, desc[UR38][R8.64+0x31] ;  /* 0x0000312608a27981 */ /* 0x000e64000c1e1100 */
[----:B-1----:R-:W-:-:S05]  /*3610*/  PRMT R11, R162, 0x8880, RZ ;  /* 0x00008880a20b7816 */ /* 0x002fca00000000ff */
[----:B------:R-:W-:-:S07]  /*3620*/  IMAD R10, R11, R22, RZ ;  /* 0x000000160b0a7224 */ /* 0x000fce00078e02ff */
.L_x_92:
[----:B------:R-:W-:Y:S05]  /*3630*/  BSYNC B1 ;  /* 0x0000000000017941 */ /* 0x000fea0003800000 */
.L_x_91:
[----:B------:R-:W-:Y:S01]  /*3640*/  @!P3 IMAD R51, R51, R23, R10 ;  /* 0x000000173333b224 */ /* 0x000fe200078e020a */
[----:B------:R-:W-:Y:S04]  /*3650*/  BSSY B1, `(.L_x_93) ;  /* 0x0000006000017945 */ /* 0x000fe80003800000 */
[----:B------:R0:W-:Y:S01]  /*3660*/  @!P3 STG.E.U8 desc[UR38][R6.64+0x31], R51 ;  /* 0x000031330600b986 */ /* 0x0001e2000c101126 */
[----:B------:R-:W-:Y:S05]  /*3670*/  @P5 BRA `(.L_x_94) ;  /* 0x00000000000c5947 */ /* 0x000fea0003800000 */
[----:B------:R-:W1:Y:S02]  /*3680*/  LDG.E.U8 R162, desc[UR38][R2.64+0x38] ;  /* 0x0000382602a27981 */ /* 0x000e64000c1e1100 */
[----:B-1----:R-:W-:-:S05]  /*3690*/  PRMT R11, R162, 0x8880, RZ ;  /* 0x00008880a20b7816 */ /* 0x002fca00000000ff */
[----:B------:R-:W-:-:S07]  /*36a0*/  IMAD R10, R11, R22, RZ ;  /* 0x000000160b0a7224 */ /* 0x000fce00078e02ff */
.L_x_94:
[----:B------:R-:W-:Y:S05]  /*36b0*/  BSYNC B1 ;  /* 0x0000000000017941 */ /* 0x000fea0003800000 */
.L_x_93:
[----:B-1----:R-:W-:Y:S01]  /*36c0*/  @!P5 IMAD R11, R52, R23, R10 ;  /* 0x00000017340bd224 */ /* 0x002fe200078e020a */
[----:B------:R-:W-:Y:S04]  /*36d0*/  BSSY B1, `(.L_x_95) ;  /* 0x0000006000017945 */ /* 0x000fe80003800000 */
[----:B------:R1:W-:Y:S01]  /*36e0*/  @!P5 STG.E.U8 desc[UR38][R4.64+0x38], R11 ;  /* 0x0000380b0400d986 */ /* 0x0003e2000c101126 */
[----:B------:R-:W-:Y:S05]  /*36f0*/  @P6 BRA `(.L_x_96) ;  /* 0x00000000000c6947 */ /* 0x000fea0003800000 */
[----:B------:R-:W1:Y:S02]  /*3700*/  LDG.E.U8 R162, desc[UR38][R2.64+0x39] ;  /* 0x0000392602a27981 */ /* 0x000e64000c1e1100 */
[----:B-1----:R-:W-:-:S05]  /*3710*/  PRMT R11, R162, 0x8880, RZ ;  /* 0x00008880a20b7816 */ /* 0x002fca00000000ff */
[----:B------:R-:W-:-:S07]  /*3720*/  IMAD R10, R11, R22, RZ ;  /* 0x000000160b0a7224 */ /* 0x000fce00078e02ff */
.L_x_96:
[----:B------:R-:W-:Y:S05]  /*3730*/  BSYNC B1 ;  /* 0x0000000000017941 */ /* 0x000fea0003800000 */
.L_x_95:
[----:B------:R-:W-:Y:S01]  /*3740*/  @!P6 IMAD R53, R53, R23, R10 ;  /* 0x000000173535e224 */ /* 0x000fe200078e020a */
[----:B------:R-:W-:Y:S04]  /*3750*/  BSSY B1, `(.L_x_97) ;  /* 0x0000006000017945 */ /* 0x000fe80003800000 */
[----:B------:R0:W-:Y:S01]  /*3760*/  @!P6 STG.E.U8 desc[UR38][R4.64+0x39], R53 ;  /* 0x000039350400e986 */ /* 0x0001e2000c101126 */
[----:B------:R-:W-:Y:S05]  /*3770*/  @P2 BRA `(.L_x_98) ;  /* 0x00000000000c2947 */ /* 0x000fea0003800000 */
[----:B------:R-:W1:Y:S02]  /*3780*/  LDG.E.U8 R162, desc[UR38][R8.64+0x38] ;  /* 0x0000382608a27981 */ /* 0x000e64000c1e1100 */
[----:B-1----:R-:W-:-:S05]  /*3790*/  PRMT R11, R162, 0x8880, RZ ;  /* 0x00008880a20b7816 */ /* 0x002fca00000000ff */
[----:B------:R-:W-:-:S07]  /*37a0*/  IMAD R10, R11, R22, RZ ;  /* 0x000000160b0a7224 */ /* 0x000fce00078e02ff */
.L_x_98:
[----:B------:R-:W-:Y:S05]  /*37b0*/  BSYNC B1 ;  /* 0x0000000000017941 */ /* 0x000fea0003800000 */
.L_x_97:
        /* <DEDUP_REMOVED lines=12> */
.L_x_100:
[----:B------:R-:W-:Y:S05]  /*3880*/  BSYNC B1 ;  /* 0x0000000000017941 */ /* 0x000fea0003800000 */
.L_x_99:
[----:B------:R-:W-:Y:S01]  /*3890*/  @!P4 IMAD R55, R55, R23, R10 ;  /* 0x000000173737c224 */ /* 0x000fe200078e020a */
[----:B------:R-:W-:Y:S04]  /*38a0*/  BSSY B1, `(.L_x_101) ;  /* 0x0000006000017945 */ /* 0x000fe80003800000 */
[----:B------:R0:W-:Y:S01]  /*38b0*/  @!P4 STG.E.U8 desc[UR38][R6.64+0x39], R55 ;  /* 0x000039370600c986 */ /* 0x0001e2000c101126 */
[----:B------:R-:W-:Y:S05]  /*38c0*/  @P3 BRA `(.L_x_102) ;  /* 0x00000000000c3947 */ /* 0x000fea0003800000 */
[----:B------:R-:W1:Y:S02]  /*38d0*/  LDG.E.U8 R162, desc[UR38][R2.64+0x40] ;  /* 0x0000402602a27981 */ /* 0x000e64000c1e1100 */
[----:B-1----:R-:W-:-:S05]  /*38e0*/  PRMT R11, R162, 0x8880, RZ ;  /* 0x00008880a20b7816 */ /* 0x002fca00000000ff */
[----:B------:R-:W-:-:S07]  /*38f0*/  IMAD R10, R11, R22, RZ ;  /* 0x000000160b0a7224 */ /* 0x000fce00078e02ff */
.L_x_102:
[----:B------:R-:W-:Y:S05]  /*3900*/  BSYNC B1 ;  /* 0x0000000000017941 */ /* 0x000fea0003800000 */
.L_x_101:
[----:B-1----:R-:W-:Y:S01]  /*3910*/  @!P3 IMAD R11, R56, R23, R10 ;  /* 0x00000017380bb224 */ /* 0x002fe200078e020a */
[----:B------:R-:W-:Y:S04]  /*3920*/  BSSY B1, `(.L_x_103) ;  /* 0x0000006000017945 */ /* 0x000fe80003800000 */
[----:B------:R1:W-:Y:S01]  /*3930*/  @!P3 STG.E.U8 desc[UR38][R4.64+0x40], R11 ;  /* 0x0000400b0400b986 */ /* 0x0003e2000c101126 */
[----:B------:R-:W-:Y:S05]  /*3940*/  @P5 BRA `(.L_x_104) ;  /* 0x00000000000c5947 */ /* 0x000fea0003800000 */
[----:B------:R-:W1:Y:S02]  /*3950*/  LDG.E.U8 R162, desc[UR38][R2.64+0x41] ;  /* 0x0000412602a27981 */ /* 0x000e64000c1e1100 */
[----:B-1----:R-:W-:-:S05]  /*3960*/  PRMT R11, R162, 0x8880, RZ ;  /* 0x00008880a20b7816 */ /* 0x002fca00000000ff */
[----:B------:R-:W-:-:S07]  /*3970*/  IMAD R10, R11, R22, RZ ;  /* 0x000000160b0a7224 */ /* 0x000fce00078e02ff */
.L_x_104:
[----:B------:R-:W-:Y:S05]  /*3980*/  BSYNC B1 ;  /* 0x0000000000017941 */ /* 0x000fea0003800000 */
.L_x_103:
[----:B------:R-:W-:Y:S01]  /*3990*/  @!P5 IMAD R57, R57, R23, R10 ;  /* 0x000000173939d224 */ /* 0x000fe200078e020a */
[----:B------:R-:W-:Y:S04]  /*39a0*/  BSSY B1, `(.L_x_105) ;  /* 0x0000006000017945 */ /* 0x000fe80003800000 */
[----:B------:R0:W-:Y:S01]  /*39b0*/  @!P5 STG.E.U8 desc[UR38][R4.64+0x41], R57 ;  /* 0x000041390400d986 */ /* 0x0001e2000c101126 */
[----:B------:R-:W-:Y:S05]  /*39c0*/  @P6 BRA `(.L_x_106) ;  /* 0x00000000000c6947 */ /* 0x000fea0003800000 */
[----:B------:R-:W1:Y:S02]  /*39d0*/  LDG.E.U8 R162, desc[UR38][R8.64+0x40] ;  /* 0x0000402608a27981 */ /* 0x000e64000c1e1100 */
[----:B-1----:R-:W-:-:S05]  /*39e0*/  PRMT R11, R162, 0x8880, RZ ;  /* 0x00008880a20b7816 */ /* 0x002fca00000000ff */
[----:B------:R-:W-:-:S07]  /*39f0*/  IMAD R10, R11, R22, RZ ;  /* 0x000000160b0a7224 */ /* 0x000fce00078e02ff */
.L_x_106:
[----:B------:R-:W-:Y:S05]  /*3a00*/  BSYNC B1 ;  /* 0x0000000000017941 */ /* 0x000fea0003800000 */
.L_x_105:
[----:B-1----:R-:W-:Y:S01]  /*3a10*/  @!P6 IMAD R11, R58, R23, R10 ;  /* 0x000000173a0be224 */ /* 0x002fe200078e020a */
[----:B------:R-:W-:Y:S04]  /*3a20*/  BSSY B1, `(.L_x_107) ;  /* 0x0000006000017945 */ /* 0x000fe80003800000 */
[----:B------:R1:W-:Y:S01]  /*3a30*/  @!P6 STG.E.U8 desc[UR38][R6.64+0x40], R11 ;  /* 0x0000400b0600e986 */ /* 0x0003e2000c101126 */
[----:B------:R-:W-:Y:S05]  /*3a40*/  @P2 BRA `(.L_x_108) ;  /* 0x00000000000c2947 */ /* 0x000fea0003800000 */
[----:B------:R-:W1:Y:S02]  /*3a50*/  LDG.E.U8 R162, desc[UR38][R8.64+0x41] ;  /* 0x0000412608a27981 */ /* 0x000e64000c1e1100 */
[----:B-1----:R-:W-:-:S05]  /*3a60*/  PRMT R11, R162, 0x8880, RZ ;  /* 0x00008880a20b7816 */ /* 0x002fca00000000ff */
[----:B------:R-:W-:-:S07]  /*3a70*/  IMAD R10, R11, R22, RZ ;  /* 0x000000160b0a7224 */ /* 0x000fce00078e02ff */
.L_x_108:
[----:B------:R-:W-:Y:S05]  /*3a80*/  BSYNC B1 ;  /* 0x0000000000017941 */ /* 0x000fea0003800000 */
.L_x_107:
        /* <DEDUP_REMOVED lines=12> */
.L_x_110:
[----:B------:R-:W-:Y:S05]  /*3b50*/  BSYNC B1 ;  /* 0x0000000000017941 */ /* 0x000fea0003800000 */
.L_x_109:
[----:B-1----:R-:W-:Y:S01]  /*3b60*/  @!P4 IMAD R11, R60, R23, R10 ;  /* 0x000000173c0bc224 */ /* 0x002fe200078e020a */
[----:B------:R-:W-:Y:S04]  /*3b70*/  BSSY B1, `(.L_x_111) ;  /* 0x0000006000017945 */ /* 0x000fe80003800000 */
[----:B------:R1:W-:Y:S01]  /*3b80*/  @!P4 STG.E.U8 desc[UR38][R4.64+0x48], R11 ;  /* 0x0000480b0400c986 */ /* 0x0003e2000c101126 */
[----:B------:R-:W-:Y:S05]  /*3b90*/  @P3 BRA `(.L_x_112) ;  /* 0x00000000000c3947 */ /* 0x000fea0003800000 */
[----:B------:R-:W1:Y:S02]  /*3ba0*/  LDG.E.U8 R162, desc[UR38][R2.64+0x49] ;  /* 0x0000492602a27981 */ /* 0x000e64000c1e1100 */
[----:B-1----:R-:W-:-:S05]  /*3bb0*/  PRMT R11, R162, 0x8880, RZ ;  /* 0x00008880a20b7816 */ /* 0x002fca00000000ff */
[----:B------:R-:W-:-:S07]  /*3bc0*/  IMAD R10, R11, R22, RZ ;  /* 0x000000160b0a7224 */ /* 0x000fce00078e02ff */
.L_x_112:
[----:B------:R-:W-:Y:S05]  /*3bd0*/  BSYNC B1 ;  /* 0x0000000000017941 */ /* 0x000fea0003800000 */
.L_x_111:
[----:B------:R-:W-:Y:S01]  /*3be0*/  @!P3 IMAD R61, R61, R23, R10 ;  /* 0x000000173d3db224 */ /* 0x000fe200078e020a */
[----:B------:R-:W-:Y:S04]  /*3bf0*/  BSSY B1, `(.L_x_113) ;  /* 0x0000006000017945 */ /* 0x000fe80003800000 */
[----:B------:R0:W-:Y:S01]  /*3c00*/  @!P3 STG.E.U8 desc[UR38][R4.64+0x49], R61 ;  /* 0x0000493d0400b986 */ /* 0x0001e2000c101126 */
[----:B------:R-:W-:Y:S05]  /*3c10*/  @P5 BRA `(.L_x_114) ;  /* 0x00000000000c5947 */ /* 0x000fea0003800000 */
[----:B------:R-:W1:Y:S02]  /*3c20*/  LDG.E.U8 R162, desc[UR38][R8.64+0x48] ;  /* 0x0000482608a27981 */ /* 0x000e64000c1e1100 */
[----:B-1----:R-:W-:-:S05]  /*3c30*/  PRMT R11, R162, 0x8880, RZ ;  /* 0x00008880a20b7816 */ /* 0x002fca00000000ff */
[----:B------:R-:W-:-:S07]  /*3c40*/  IMAD R10, R11, R22, RZ ;  /* 0x000000160b0a7224 */ /* 0x000fce00078e02ff */
.L_x_114:
[----:B------:R-:W-:Y:S05]  /*3c50*/  BSYNC B1 ;  /* 0x0000000000017941 */ /* 0x000fea0003800000 */
.L_x_113:
[----:B-1----:R-:W-:Y:S01]  /*3c60*/  @!P5 IMAD R11, R62, R23, R10 ;  /* 0x000000173e0bd224 */ /* 0x002fe200078e020a */
[----:B------:R-:W-:Y:S04]  /*3c70*/  BSSY B1, `(.L_x_115) ;  /* 0x0000006000017945 */ /* 0x000fe80003800000 */
[----:B------:R1:W-:Y:S01]  /*3c80*/  @!P5 STG.E.U8 desc[UR38][R6.64+0x48], R11 ;  /* 0x0000480b0600d986 */ /* 0x0003e2000c101126 */
[----:B------:R-:W-:Y:S05]  /*3c90*/  @P6 BRA `(.L_x_116) ;  /* 0x00000000000c6947 */ /* 0x000fea0003800000 */
[----:B------:R-:W1:Y:S02]  /*3ca0*/  LDG.E.U8 R162, desc[UR38][R8.64+0x49] ;  /* 0x0000492608a27981 */ /* 0x000e64000c1e1100 */
[----:B-1----:R-:W-:-:S05]  /*3cb0*/  PRMT R11, R162, 0x8880, RZ ;  /* 0x00008880a20b7816 */ /* 0x002fca00000000ff */
[----:B------:R-:W-:-:S07]  /*3cc0*/  IMAD R10, R11, R22, RZ ;  /* 0x000000160b0a7224 */ /* 0x000fce00078e02ff */
.L_x_116:
[----:B------:R-:W-:Y:S05]  /*3cd0*/  BSYNC B1 ;  /* 0x0000000000017941 */ /* 0x000fea0003800000 */
.L_x_115:
[----:B------:R-:W-:Y:S01]  /*3ce0*/  @!P6 IMAD R63, R63, R23, R10 ;  /* 0x000000173f3fe224 */ /* 0x000fe200078e020a */
[----:B------:R-:W-:Y:S04]  /*3cf0*/  BSSY B1, `(.L_x_117) ;  /* 0x0000006000017945 */ /* 0x000fe80003800000 */
[----:B------:R0:W-:Y:S01]  /*3d00*/  @!P6 STG.E.U8 desc[UR38][R6.64+0x49], R63 ;  /* 0x0000493f0600e986 */ /* 0x0001e2000c101126 */
[----:B------:R-:W-:Y:S05]  /*3d10*/  @P2 BRA `(.L_x_118) ;  /* 0x00000000000c2947 */ /* 0x000fea0003800000 */
[----:B------:R-:W1:Y:S02]  /*3d20*/  LDG.E.U8 R162, desc[UR38][R2.64+0x50] ;  /* 0x0000502602a27981 */ /* 0x000e64000c1e1100 */
[----:B-1----:R-:W-:-:S05]  /*3d30*/  PRMT R11, R162, 0x8880, RZ ;  /* 0x00008880a20b7816 */ /* 0x002fca00000000ff */
[----:B------:R-:W-:-:S07]  /*3d40*/  IMAD R10, R11, R22, RZ ;  /* 0x000000160b0a7224 */ /* 0x000fce00078e02ff */
.L_x_118:
[----:B------:R-:W-:Y:S05]  /*3d50*/  BSYNC B1 ;  /* 0x0000000000017941 */ /* 0x000fea0003800000 */
.L_x_117:
        /* <DEDUP_REMOVED lines=12> */
.L_x_120:
[----:B------:R-:W-:Y:S05]  /*3e20*/  BSYNC B1 ;  /* 0x0000000000017941 */ /* 0x000fea0003800000 */
.L_x_119:
[----:B------:R-:W-:Y:S01]  /*3e30*/  @!P4 IMAD R65, R65, R23, R10 ;  /* 0x000000174141c224 */ /* 0x000fe200078e020a */
[----:B------:R-:W-:Y:S04]  /*3e40*/  BSSY B1, `(.L_x_121) ;  /* 0x0000006000017945 */ /* 0x000fe80003800000 */
[----:B------:R0:W-:Y:S01]  /*3e50*/  @!P4 STG.E.U8 desc[UR38][R4.64+0x51], R65 ;  /* 0x000051410400c986 */ /* 0x0001e2000c101126 */
[----:B------:R-:W-:Y:S05]  /*3e60*/  @P3 BRA `(.L_x_122) ;  /* 0x00000000000c3947 */ /* 0x000fea0003800000 */
[----:B------:R-:W1:Y:S02]  /*3e70*/  LDG.E.U8 R162, desc[UR38][R8.64+0x50] ;  /* 0x0000502608a27981 */ /* 0x000e64000c1e1100 */
[----:B-1----:R-:W-:-:S05]  /*3e80*/  PRMT R11, R162, 0x8880, RZ ;  /* 0x00008880a20b7816 */ /* 0x002fca00000000ff */
[----:B------:R-:W-:-:S07]  /*3e90*/  IMAD R10, R11, R22, RZ ;  /* 0x000000160b0a7224 */ /* 0x000fce00078e02ff */
.L_x_122:
[----:B------:R-:W-:Y:S05]  /*3ea0*/  BSYNC B1 ;  /* 0x0000000000017941 */ /* 0x000fea0003800000 */
.L_x_121:
[----:B-1----:R-:W-:Y:S01]  /*3eb0*/  @!P3 IMAD R11, R66, R23, R10 ;  /* 0x00000017420bb224 */ /* 0x002fe200078e020a */
[----:B------:R-:W-:Y:S04]  /*3ec0*/  BSSY B1, `(.L_x_123) ;  /* 0x0000006000017945 */ /* 0x000fe80003800000 */
[----:B------:R1:W-:Y:S01]  /*3ed0*/  @!P3 STG.E.U8 desc[UR38][R6.64+0x50], R11 ;  /* 0x0000500b0600b986 */ /* 0x0003e2000c101126 */
[----:B------:R-:W-:Y:S05]  /*3ee0*/  @P5 BRA `(.L_x_124) ;  /* 0x00000000000c5947 */ /* 0x000fea0003800000 */
[----:B------:R-:W1:Y:S02]  /*3ef0*/  LDG.E.U8 R162, desc[UR38][R8.64+0x51] ;  /* 0x0000512608a27981 */ /* 0x000e64000c1e1100 */
[----:B-1----:R-:W-:-:S05]  /*3f00*/  PRMT R11, R162, 0x8880, RZ ;  /* 0x00008880a20b7816 */ /* 0x002fca00000000ff */
[----:B------:R-:W-:-:S07]  /*3f10*/  IMAD R10, R11, R22, RZ ;  /* 0x000000160b0a7224 */ /* 0x000fce00078e02ff */
.L_x_124:
[----:B------:R-:W-:Y:S05]  /*3f20*/  BSYNC B1 ;  /* 0x0000000000017941 */ /* 0x000fea0003800000 */
.L_x_123:
[----:B------:R-:W-:Y:S01]  /*3f30*/  @!P5 IMAD R67, R67, R23, R10 ;  /* 0x000000174343d224 */ /* 0x000fe200078e020a */
[----:B------:R-:W-:Y:S04]  /*3f40*/  BSSY B1, `(.L_x_125) ;  /* 0x0000006000017945 */ /* 0x000fe80003800000 */
[----:B------:R0:W-:Y:S01]  /*3f50*/  @!P5 STG.E.U8 desc[UR38][R6.64+0x51], R67 ;  /* 0x000051430600d986 */ /* 0x0001e2000c101126 */
[----:B------:R-:W-:Y:S05]  /*3f60*/  @P6 BRA `(.L_x_126) ;  /* 0x00000000000c6947 */ /* 0x000fea0003800000 */
[----:B------:R-:W1:Y:S02]  /*3f70*/  LDG.E.U8 R162, desc[UR38][R2.64+0x58] ;  /* 0x0000582602a27981 */ /* 0x000e64000c1e1100 */
[----:B-1----:R-:W-:-:S05]  /*3f80*/  PRMT R11, R162, 0x8880, RZ ;  /* 0x00008880a20b7816 */ /* 0x002fca00000000ff */
[----:B------:R-:W-:-:S07]  /*3f90*/  IMAD R10, R11, R22, RZ ;  /* 0x000000160b0a7224 */ /* 0x000fce00078e02ff */
.L_x_126:
[----:B------:R-:W-:Y:S05]  /*3fa0*/  BSYNC B1 ;  /* 0x0000000000017941 */ /* 0x000fea0003800000 */
.L_x_125:
[----:B-1----:R-:W-:Y:S01]  /*3fb0*/  @!P6 IMAD R11, R68, R23, R10 ;  /* 0x00000017440be224 */ /* 0x002fe200078e020a */
[----:B------:R-:W-:Y:S04]  /*3fc0*/  BSSY B1, `(.L_x_127) ;  /* 0x0000006000017945 */ /* 0x000fe80003800000 */
[----:B------:R1:W-:Y:S01]  /*3fd0*/  @!P6 STG.E.U8 desc[UR38][R4.64+0x58], R11 ;  /* 0x0000580b0400e986 */ /* 0x0003e2000c101126 */
[----:B------:R-:W-:Y:S05]  /*3fe0*/  @P2 BRA `(.L_x_128) ;  /* 0x00000000000c2947 */ /* 0x000fea0003800000 */
[----:B------:R-:W1:Y:S02]  /*3ff0*/  LDG.E.U8 R162, desc[UR38][R2.64+0x59] ;  /* 0x0000592602a27981 */ /* 0x000e64000c1e1100 */
[----:B-1----:R-:W-:-:S05]  /*4000*/  PRMT R11, R162, 0x8880, RZ ;  /* 0x00008880a20b7816 */ /* 0x002fca00000000ff */
[----:B------:R-:W-:-:S07]  /*4010*/  IMAD R10, R11, R22, RZ ;  /* 0x000000160b0a7224 */ /* 0x000fce00078e02ff */
.L_x_128:
[----:B------:R-:W-:Y:S05]  /*4020*/  BSYNC B1 ;  /* 0x0000000000017941 */ /* 0x000fea0003800000 */
.L_x_127:
        /* <DEDUP_REMOVED lines=12> */
.L_x_130:
[----:B------:R-:W-:Y:S05]  /*40f0*/  BSYNC B1 ;  /* 0x0000000000017941 */ /* 0x000fea0003800000 */
.L_x_129:
[----:B-1----:R-:W-:Y:S01]  /*4100*/  @!P4 IMAD R11, R70, R23, R10 ;  /* 0x00000017460bc224 */ /* 0x002fe200078e020a */
[----:B------:R-:W-:Y:S04]  /*4110*/  BSSY B1, `(.L_x_131) ;  /* 0x0000006000017945 */ /* 0x000fe80003800000 */
[----:B------:R1:W-:Y:S01]  /*4120*/  @!P4 STG.E.U8 desc[UR38][R6.64+0x58], R11 ;  /* 0x0000580b0600c986 */ /* 0x0003e2000c101126 */
[----:B------:R-:W-:Y:S05]  /*4130*/  @P3 BRA `(.L_x_132) ;  /* 0x00000000000c3947 */ /* 0x000fea0003800000 */
[----:B------:R-:W1:Y:S02]  /*4140*/  LDG.E.U8 R162, desc[UR38][R8.64+0x59] ;  /* 0x0000592608a27981 */ /* 0x000e64000c1e1100 */
[----:B-1----:R-:W-:-:S05]  /*4150*/  PRMT R11, R162, 0x8880, RZ ;  /* 0x00008880a20b7816 */ /* 0x002fca00000000ff */
[----:B------:R-:W-:-:S07]  /*4160*/  IMAD R10, R11, R22, RZ ;  /* 0x000000160b0a7224 */ /* 0x000fce00078e02ff */
.L_x_132:
[----:B------:R-:W-:Y:S05]  /*4170*/  BSYNC B1 ;  /* 0x0000000000017941 */ /* 0x000fea0003800000 */
.L_x_131:
[----:B------:R-:W-:Y:S01]  /*4180*/  @!P3 IMAD R71, R71, R23, R10 ;  /* 0x000000174747b224 */ /* 0x000fe200078e020a */
[----:B------:R-:W-:Y:S04]  /*4190*/  BSSY B1, `(.L_x_133) ;  /* 0x0000006000017945 */ /* 0x000fe80003800000 */
[----:B------:R0:W-:Y:S01]  /*41a0*/  @!P3 STG.E.U8 desc[UR38][R6.64+0x59], R71 ;  /* 0x000059470600b986 */ /* 0x0001e2000c101126 */
[----:B------:R-:W-:Y:S05]  /*41b0*/  @P5 BRA `(.L_x_134) ;  /* 0x00000000000c5947 */ /* 0x000fea0003800000 */
[----:B------:R-:W1:Y:S02]  /*41c0*/  LDG.E.U8 R162, desc[UR38][R2.64+0x60] ;  /* 0x0000602602a27981 */ /* 0x000e64000c1e1100 */
[----:B-1----:R-:W-:-:S05]  /*41d0*/  PRMT R11, R162, 0x8880, RZ ;  /* 0x00008880a20b7816 */ /* 0x002fca00000000ff */
[----:B------:R-:W-:-:S07]  /*41e0*/  IMAD R10, R11, R22, RZ ;  /* 0x000000160b0a7224 */ /* 0x000fce00078e02ff */
.L_x_134:
[----:B------:R-:W-:Y:S05]  /*41f0*/  BSYNC B1 ;  /* 0x0000000000017941 */ /* 0x000fea0003800000 */
.L_x_133:
[----:B-1----:R-:W-:Y:S01]  /*4200*/  @!P5 IMAD R11, R72, R23, R10 ;  /* 0x00000017480bd224 */ /* 0x002fe200078e020a */
[----:B------:R-:W-:Y:S04]  /*4210*/  BSSY B1, `(.L_x_135) ;  /* 0x0000006000017945 */ /* 0x000fe80003800000 */
[----:B------:R1:W-:Y:S01]  /*4220*/  @!P5 STG.E.U8 desc[UR38][R4.64+0x60], R11 ;  /* 0x0000600b0400d986 */ /* 0x0003e2000c101126 */
[----:B------:R-:W-:Y:S05]  /*4230*/  @P6 BRA `(.L_x_136) ;  /* 0x00000000000c6947 */ /* 0x000fea0003800000 */
[----:B------:R-:W1:Y:S02]  /*4240*/  LDG.E.U8 R162, desc[UR38][R2.64+0x61] ;  /* 0x0000612602a27981 */ /* 0x000e64000c1e1100 */
[----:B-1----:R-:W-:-:S05]  /*4250*/  PRMT R11, R162, 0x8880, RZ ;  /* 0x00008880a20b7816 */ /* 0x002fca00000000ff */
[----:B------:R-:W-:-:S07]  /*4260*/  IMAD R10, R11, R22, RZ ;  /* 0x000000160b0a7224 */ /* 0x000fce00078e02ff */
.L_x_136:
[----:B------:R-:W-:Y:S05]  /*4270*/  BSYNC B1 ;  /* 0x0000000000017941 */ /* 0x000fea0003800000 */
.L_x_135:
[----:B------:R-:W-:Y:S01]  /*4280*/  @!P6 IMAD R73, R73, R23, R10 ;  /* 0x000000174949e224 */ /* 0x000fe200078e020a */
[----:B------:R-:W-:Y:S04]  /*4290*/  BSSY B1, `(.L_x_137) ;  /* 0x0000006000017945 */ /* 0x000fe80003800000 */
[----:B------:R0:W-:Y:S01]  /*42a0*/  @!P6 STG.E.U8 desc[UR38][R4.64+0x61], R73 ;  /* 0x000061490400e986 */ /* 0x0001e2000c101126 */
[----:B------:R-:W-:Y:S05]  /*42b0*/  @P2 BRA `(.L_x_138) ;  /* 0x00000000000c2947 */ /* 0x000fea0003800000 */
[----:B------:R-:W1:Y:S02]  /*42c0*/  LDG.E.U8 R162, desc[UR38][R8.64+0x60] ;  /* 0x0000602608a27981 */ /* 0x000e64000c1e1100 */
[----:B-1----:R-:W-:-:S05]  /*42d0*/  PRMT R11, R162, 0x8880, RZ ;  /* 0x00008880a20b7816 */ /* 0x002fca00000000ff */
[----:B------:R-:W-:-:S07]  /*42e0*/  IMAD R10, R11, R22, RZ ;  /* 0x000000160b0a7224 */ /* 0x000fce00078e02ff */
.L_x_138:
[----:B------:R-:W-:Y:S05]  /*42f0*/  BSYNC B1 ;  /* 0x0000000000017941 */ /* 0x000fea0003800000 */
.L_x_137:
        /* <DEDUP_REMOVED lines=12> */
.L_x_140:
[----:B------:R-:W-:Y:S05]  /*43c0*/  BSYNC B1 ;  /* 0x0000000000017941 */ /* 0x000fea0003800000 */
.L_x_139:
[----:B------:R-:W-:Y:S01]  /*43d0*/  @!P4 IMAD R75, R75, R23, R10 ;  /* 0x000000174b4bc224 */ /* 0x000fe200078e020a */
[----:B------:R-:W-:Y:S04]  /*43e0*/  BSSY B1, `(.L_x_141) ;  /* 0x0000006000017945 */ /* 0x000fe80003800000 */
[----:B------:R0:W-:Y:S01]  /*43f0*/  @!P4 STG.E.U8 desc[UR38][R6.64+0x61], R75 ;  /* 0x0000614b0600c986 */ /* 0x0001e2000c101126 */
[----:B------:R-:W-:Y:S05]  /*4400*/  @P3 BRA `(.L_x_142) ;  /* 0x00000000000c3947 */ /* 0x000fea0003800000 */
[----:B------:R-:W1:Y:S02]  /*4410*/  LDG.E.U8 R162, desc[UR38][R2.64+0x68] ;  /* 0x0000682602a27981 */ /* 0x000e64000c1e1100 */
[----:B-1----:R-:W-:-:S05]  /*4420*/  PRMT R11, R162, 0x8880, RZ ;  /* 0x00008880a20b7816 */ /* 0x002fca00000000ff */
[----:B------:R-:W-:-:S07]  /*4430*/  IMAD R10, R11, R22, RZ ;  /* 0x000000160b0a7224 */ /* 0x000fce00078e02ff */
.L_x_142:
[----:B------:R-:W-:Y:S05]  /*4440*/  BSYNC B1 ;  /* 0x0000000000017941 */ /* 0x000fea0003800000 */
.L_x_141:
[----:B-1----:R-:W-:Y:S01]  /*4450*/  @!P3 IMAD R11, R76, R23, R10 ;  /* 0x000000174c0bb224 */ /* 0x002fe200078e020a */
[----:B------:R-:W-:Y:S04]  /*4460*/  BSSY B1, `(.L_x_143) ;  /* 0x0000006000017945 */ /* 0x000fe80003800000 */
[----:B------:R1:W-:Y:S01]  /*4470*/  @!P3 STG.E.U8 desc[UR38][R4.64+0x68], R11 ;  /* 0x0000680b0400b986 */ /* 0x0003e2000c101126 */
[----:B------:R-:W-:Y:S05]  /*4480*/  @P5 BRA `(.L_x_144) ;  /* 0x00000000000c5947 */ /* 0x000fea0003800000 */
[----:B------:R-:W1:Y:S02]  /*4490*/  LDG.E.U8 R162, desc[UR38][R2.64+0x69] ;  /* 0x0000692602a27981 */ /* 0x000e64000c1e1100 */
[----:B-1----:R-:W-:-:S05]  /*44a0*/  PRMT R11, R162, 0x8880, RZ ;  /* 0x00008880a20b7816 */ /* 0x002fca00000000ff */
[----:B------:R-:W-:-:S07]  /*44b0*/  IMAD R10, R11, R22, RZ ;  /* 0x000000160b0a7224 */ /* 0x000fce00078e02ff */
.L_x_144:
[----:B------:R-:W-:Y:S05]  /*44c0*/  BSYNC B1 ;  /* 0x0000000000017941 */ /* 0x000fea0003800000 */
.L_x_143:
[----:B------:R-:W-:Y:S01]  /*44d0*/  @!P5 IMAD R77, R77, R23, R10 ;  /* 0x000000174d4dd224 */ /* 0x000fe200078e020a */
[----:B------:R-:W-:Y:S04]  /*44e0*/  BSSY B1, `(.L_x_145) ;  /* 0x0000006000017945 */ /* 0x000fe80003800000 */
[----:B------:R0:W-:Y:S01]  /*44f0*/  @!P5 STG.E.U8 desc[UR38][R4.64+0x69], R77 ;  /* 0x0000694d0400d986 */ /* 0x0001e2000c101126 */
[----:B------:R-:W-:Y:S05]  /*4500*/  @P6 BRA `(.L_x_146) ;  /* 0x00000000000c6947 */ /* 0x000fea0003800000 */
[----:B------:R-:W1:Y:S02]  /*4510*/  LDG.E.U8 R162, desc[UR38][R8.64+0x68] ;  /* 0x0000682608a27981 */ /* 0x000e64000c1e1100 */
[----:B-1----:R-:W-:-:S05]  /*4520*/  PRMT R11, R162, 0x8880, RZ ;  /* 0x00008880a20b7816 */ /* 0x002fca00000000ff */
[----:B------:R-:W-:-:S07]  /*4530*/  IMAD R10, R11, R22, RZ ;  /* 0x000000160b0a7224 */ /* 0x000fce00078e02ff */
.L_x_146:
[----:B------:R-:W-:Y:S05]  /*4540*/  BSYNC B1 ;  /* 0x0000000000017941 */ /* 0x000fea0003800000 */
.L_x_145:
[----:B-1----:R-:W-:Y:S01]  /*4550*/  @!P6 IMAD R11, R78, R23, R10 ;  /* 0x000000174e0be224 */ /* 0x002fe200078e020a */
[----:B------:R-:W-:Y:S04]  /*4560*/  BSSY B1, `(.L_x_147) ;  /* 0x0000006000017945 */ /* 0x000fe80003800000 */
[----:B------:R1:W-:Y:S01]  /*4570*/  @!P6 STG.E.U8 desc[UR38][R6.64+0x68], R11 ;  /* 0x0000680b0600e986 */ /* 0x0003e2000c101126 */
[----:B------:R-:W-:Y:S05]  /*4580*/  @P2 BRA `(.L_x_148) ;  /* 0x00000000000c2947 */ /* 0x000fea0003800000 */
[----:B------:R-:W1:Y:S02]  /*4590*/  LDG.E.U8 R162, desc[UR38][R8.64+0x69] ;  /* 0x0000692608a27981 */ /* 0x000e64000c1e1100 */
[----:B-1----:R-:W-:-:S05]  /*45a0*/  PRMT R11, R162, 0x8880, RZ ;  /* 0x00008880a20b7816 */ /* 0x002fca00000000ff */
[----:B------:R-:W-:-:S07]  /*45b0*/  IMAD R10, R11, R22, RZ ;  /* 0x000000160b0a7224 */ /* 0x000fce00078e02ff */
.L_x_148:
[----:B------:R-:W-:Y:S05]  /*45c0*/  BSYNC B1 ;  /* 0x0000000000017941 */ /* 0x000fea0003800000 */
.L_x_147:
        /* <DEDUP_REMOVED lines=12> */
.L_x_150:
[----:B------:R-:W-:Y:S05]  /*4690*/  BSYNC B1 ;  /* 0x0000000000017941 */ /* 0x000fea0003800000 */
.L_x_149:
[----:B-1----:R-:W-:Y:S01]  /*46a0*/  @!P4 IMAD R11, R80, R23, R10 ;  /* 0x00000017500bc224 */ /* 0x002fe200078e020a */
[----:B------:R-:W-:Y:S04]  /*46b0*/  BSSY B1, `(.L_x_151) ;  /* 0x0000006000017945 */ /* 0x000fe80003800000 */
[----:B------:R1:W-:Y:S01]  /*46c0*/  @!P4 STG.E.U8 desc[UR38][R4.64+0x70], R11 ;  /* 0x0000700b0400c986 */ /* 0x0003e2000c101126 */
[----:B------:R-:W-:Y:S05]  /*46d0*/  @P3 BRA `(.L_x_152) ;  /* 0x00000000000c3947 */ /* 0x000fea0003800000 */
[----:B------:R-:W1:Y:S02]  /*46e0*/  LDG.E.U8 R162, desc[UR38][R2.64+0x71] ;  /* 0x0000712602a27981 */ /* 0x000e64000c1e1100 */
[----:B-1----:R-:W-:-:S05]  /*46f0*/  PRMT R11, R162, 0x8880, RZ ;  /* 0x00008880a20b7816 */ /* 0x002fca00000000ff */
[----:B------:R-:W-:-:S07]  /*4700*/  IMAD R10, R11, R22, RZ ;  /* 0x000000160b0a7224 */ /* 0x000fce00078e02ff */
.L_x_152:
[----:B------:R-:W-:Y:S05]  /*4710*/  BSYNC B1 ;  /* 0x0000000000017941 */ /* 0x000fea0003800000 */
.L_x_151:
[----:B------:R-:W-:Y:S01]  /*4720*/  @!P3 IMAD R81, R81, R23, R10 ;  /* 0x000000175151b224 */ /* 0x000fe200078e020a */
[----:B------:R-:W-:Y:S04]  /*4730*/  BSSY B1, `(.L_x_153) ;  /* 0x0000006000017945 */ /* 0x000fe80003800000 */
[----:B------:R0:W-:Y:S01]  /*4740*/  @!P3 STG.E.U8 desc[UR38][R4.64+0x71], R81 ;  /* 0x000071510400b986 */ /* 0x0001e2000c101126 */
[----:B------:R-:W-:Y:S05]  /*4750*/  @P5 BRA `(.L_x_154) ;  /* 0x00000000000c5947 */ /* 0x000fea0003800000 */
[----:B------:R-:W1:Y:S02]  /*4760*/  LDG.E.U8 R162, desc[UR38][R8.64+0x70] ;  /* 0x0000702608a27981 */ /* 0x000e64000c1e1100 */
[----:B-1----:R-:W-:-:S05]  /*4770*/  PRMT R11, R162, 0x8880, RZ ;  /* 0x00008880a20b7816 */ /* 0x002fca00000000ff */
[----:B------:R-:W-:-:S07]  /*4780*/  IMAD R10, R11, R22, RZ ;  /* 0x000000160b0a7224 */ /* 0x000fce00078e02ff */
.L_x_154:
[----:B------:R-:W-:Y:S05]  /*4790*/  BSYNC B1 ;  /* 0x0000000000017941 */ /* 0x000fea0003800000 */
.L_x_153:
[----:B-1----:R-:W-:Y:S01]  /*47a0*/  @!P5 IMAD R11, R82, R23, R10 ;  /* 0x00000017520bd224 */ /* 0x002fe200078e020a */
[----:B------:R-:W-:Y:S04]  /*47b0*/  BSSY B1, `(.L_x_155) ;  /* 0x0000006000017945 */ /* 0x000fe80003800000 */
[----:B------:R1:W-:Y:S01]  /*47c0*/  @!P5 STG.E.U8 desc[UR38][R6.64+0x70], R11 ;  /* 0x0000700b0600d986 */ /* 0x0003e2000c101126 */
[----:B------:R-:W-:Y:S05]  /*47d0*/  @P6 BRA `(.L_x_156) ;  /* 0x00000000000c6947 */ /* 0x000fea0003800000 */
[----:B------:R-:W1:Y:S02]  /*47e0*/  LDG.E.U8 R162, desc[UR38][R8.64+0x71] ;  /* 0x0000712608a27981 */ /* 0x000e64000c1e1100 */
[----:B-1----:R-:W-:-:S05]  /*47f0*/  PRMT R11, R162, 0x8880, RZ ;  /* 0x00008880a20b7816 */ /* 0x002fca00000000ff */
[----:B------:R-:W-:-:S07]  /*4800*/  IMAD R10, R11, R22, RZ ;  /* 0x000000160b0a7224 */ /* 0x000fce00078e02ff */
.L_x_156:
[----:B------:R-:W-:Y:S05]  /*4810*/  BSYNC B1 ;  /* 0x0000000000017941 */ /* 0x000fea0003800000 */
.L_x_155:
[----:B------:R-:W-:Y:S01]  /*4820*/  @!P6 IMAD R83, R83, R23, R10 ;  /* 0x000000175353e224 */ /* 0x000fe200078e020a */
[----:B------:R-:W-:Y:S04]  /*4830*/  BSSY B1, `(.L_x_157) ;  /* 0x0000006000017945 */ /* 0x000fe80003800000 */
[----:B------:R0:W-:Y:S01]  /*4840*/  @!P6 STG.E.U8 desc[UR38][R6.64+0x71], R83 ;  /* 0x000071530600e986 */ /* 0x0001e2000c101126 */
[----:B------:R-:W-:Y:S05]  /*4850*/  @P2 BRA `(.L_x_158) ;  /* 0x00000000000c2947 */ /* 0x000fea0003800000 */
[----:B------:R-:W1:Y:S02]  /*4860*/  LDG.E.U8 R162, desc[UR38][R2.64+0x78] ;  /* 0x0000782602a27981 */ /* 0x000e64000c1e1100 */
[----:B-1----:R-:W-:-:S05]  /*4870*/  PRMT R11, R162, 0x8880, RZ ;  /* 0x00008880a20b7816 */ /* 0x002fca00000000ff */
[----:B------:R-:W-:-:S07]  /*4880*/  IMAD R10, R11, R22, RZ ;  /* 0x000000160b0a7224 */ /* 0x000fce00078e02ff */
.L_x_158:
[----:B------:R-:W-:Y:S05]  /*4890*/  BSYNC B1 ;  /* 0x0000000000017941 */ /* 0x000fea0003800000 */
.L_x_157:
        /* <DEDUP_REMOVED lines=12> */
.L_x_160:
[----:B------:R-:W-:Y:S05]  /*4960*/  BSYNC B1 ;  /* 0x0000000000017941 */ /* 0x000fea0003800000 */
.L_x_159:
[----:B------:R-:W-:Y:S01]  /*4970*/  @!P4 IMAD R85, R85, R23, R10 ;  /* 0x000000175555c224 */ /* 0x000fe200078e020a */
[----:B------:R-:W-:Y:S04]  /*4980*/  BSSY B1, `(.L_x_161) ;  /* 0x0000006000017945 */ /* 0x000fe80003800000 */
[----:B------:R0:W-:Y:S01]  /*4990*/  @!P4 STG.E.U8 desc[UR38][R4.64+0x79], R85 ;  /* 0x000079550400c986 */ /* 0x0001e2000c101126 */
[----:B------:R-:W-:Y:S05]  /*49a0*/  @P3 BRA `(.L_x_162) ;  /* 0x00000000000c3947 */ /* 0x000fea0003800000 */
[----:B------:R-:W1:Y:S02]  /*49b0*/  LDG.E.U8 R162, desc[UR38][R8.64+0x78] ;  /* 0x0000782608a27981 */ /* 0x000e64000c1e1100 */
[----:B-1----:R-:W-:-:S05]  /*49c0*/  PRMT R11, R162, 0x8880, RZ ;  /* 0x00008880a20b7816 */ /* 0x002fca00000000ff */
[----:B------:R-:W-:-:S07]  /*49d0*/  IMAD R10, R11, R22, RZ ;  /* 0x000000160b0a7224 */ /* 0x000fce00078e02ff */
.L_x_162:
[----:B------:R-:W-:Y:S05]  /*49e0*/  BSYNC B1 ;  /* 0x0000000000017941 */ /* 0x000fea0003800000 */
.L_x_161:
[----:B-1----:R-:W-:Y:S01]  /*49f0*/  @!P3 IMAD R11, R86, R23, R10 ;  /* 0x00000017560bb224 */ /* 0x002fe200078e020a */
[----:B------:R-:W-:Y:S04]  /*4a00*/  BSSY B1, `(.L_x_163) ;  /* 0x0000006000017945 */ /* 0x000fe80003800000 */
[----:B------:R1:W-:Y:S01]  /*4a10*/  @!P3 STG.E.U8 desc[UR38][R6.64+0x78], R11 ;  /* 0x0000780b0600b986 */ /* 0x0003e2000c101126 */
[----:B------:R-:W-:Y:S05]  /*4a20*/  @P5 BRA `(.L_x_164) ;  /* 0x00000000000c5947 */ /* 0x000fea0003800000 */
[----:B------:R-:W1:Y:S02]  /*4a30*/  LDG.E.U8 R162, desc[UR38][R8.64+0x79] ;  /* 0x0000792608a27981 */ /* 0x000e64000c1e1100 */
[----:B-1----:R-:W-:-:S05]  /*4a40*/  PRMT R11, R162, 0x8880, RZ ;  /* 0x00008880a20b7816 */ /* 0x002fca00000000ff */
[----:B------:R-:W-:-:S07]  /*4a50*/  IMAD R10, R11, R22, RZ ;  /* 0x000000160b0a7224 */ /* 0x000fce00078e02ff */
.L_x_164:
[----:B------:R-:W-:Y:S05]  /*4a60*/  BSYNC B1 ;  /* 0x0000000000017941 */ /* 0x000fea0003800000 */
.L_x_163:
[----:B------:R-:W-:Y:S01]  /*4a70*/  @!P5 IMAD R87, R87, R23, R10 ;  /* 0x000000175757d224 */ /* 0x000fe200078e020a */
[----:B------:R-:W-:Y:S04]  /*4a80*/  BSSY B1, `(.L_x_165) ;  /* 0x0000006000017945 */ /* 0x000fe80003800000 */
[----:B------:R0:W-:Y:S01]  /*4a90*/  @!P5 STG.E.U8 desc[UR38][R6.64+0x79], R87 ;  /* 0x000079570600d986 */ /* 0x0001e2000c101126 */
[----:B------:R-:W-:Y:S05]  /*4aa0*/  @P6 BRA `(.L_x_166) ;  /* 0x00000000000c6947 */ /* 0x000fea0003800000 */
[----:B------:R-:W1:Y:S02]  /*4ab0*/  LDG.E.U8 R162, desc[UR38][R2.64+0x80] ;  /* 0x0000802602a27981 */ /* 0x000e64000c1e1100 */
[----:B-1----:R-:W-:-:S05]  /*4ac0*/  PRMT R11, R162, 0x8880, RZ ;  /* 0x00008880a20b7816 */ /* 0x002fca00000000ff */
[----:B------:R-:W-:-:S07]  /*4ad0*/  IMAD R10, R11, R22, RZ ;  /* 0x000000160b0a7224 */ /* 0x000fce00078e02ff */
.L_x_166:
[----:B------:R-:W-:Y:S05]  /*4ae0*/  BSYNC B1 ;  /* 0x0000000000017941 */ /* 0x000fea0003800000 */
.L_x_165:
[----:B-1----:R-:W-:Y:S01]  /*4af0*/  @!P6 IMAD R11, R88, R23, R10 ;  /* 0x00000017580be224 */ /* 0x002fe200078e020a */
[----:B------:R-:W-:Y:S04]  /*4b00*/  BSSY B1, `(.L_x_167) ;  /* 0x0000006000017945 */ /* 0x000fe80003800000 */
[----:B------:R1:W-:Y:S01]  /*4b10*/  @!P6 STG.E.U8 desc[UR38][R4.64+0x80], R11 ;  /* 0x0000800b0400e986 */ /* 0x0003e2000c101126 */
[----:B------:R-:W-:Y:S05]  /*4b20*/  @P2 BRA `(.L_x_168) ;  /* 0x00000000000c2947 */ /* 0x000fea0003800000 */
[----:B------:R-:W1:Y:S02]  /*4b30*/  LDG.E.U8 R162, desc[UR38][R2.64+0x81] ;  /* 0x0000812602a27981 */ /* 0x000e64000c1e1100 */
[----:B-1----:R-:W-:-:S05]  /*4b40*/  PRMT R11, R162, 0x8880, RZ ;  /* 0x00008880a20b7816 */ /* 0x002fca00000000ff */
[----:B------:R-:W-:-:S07]  /*4b50*/  IMAD R10, R11, R22, RZ ;  /* 0x000000160b0a7224 */ /* 0x000fce00078e02ff */
.L_x_168:
[----:B------:R-:W-:Y:S05]  /*4b60*/  BSYNC B1 ;  /* 0x0000000000017941 */ /* 0x000fea0003800000 */
.L_x_167:
        /* <DEDUP_REMOVED lines=12> */
.L_x_170:
[----:B------:R-:W-:Y:S05]  /*4c30*/  BSYNC B1 ;  /* 0x0000000000017941 */ /* 0x000fea0003800000 */
.L_x_169:
[----:B-1----:R-:W-:Y:S01]  /*4c40*/  @!P4 IMAD R11, R90, R23, R10 ;  /* 0x000000175a0bc224 */ /* 0x002fe200078e020a */
[----:B------:R-:W-:Y:S04]  /*4c50*/  BSSY B1, `(.L_x_171) ;  /* 0x0000006000017945 */ /* 0x000fe80003800000 */
[----:B------:R1:W-:Y:S01]  /*4c60*/  @!P4 STG.E.U8 desc[UR38][R6.64+0x80], R11 ;  /* 0x0000800b0600c986 */ /* 0x0003e2000c101126 */
[----:B------:R-:W-:Y:S05]  /*4c70*/  @P3 BRA `(.L_x_172) ;  /* 0x00000000000c3947 */ /* 0x000fea0003800000 */
[----:B------:R-:W1:Y:S02]  /*4c80*/  LDG.E.U8 R162, desc[UR38][R8.64+0x81] ;  /* 0x0000812608a27981 */ /* 0x000e64000c1e1100 */
[----:B-1----:R-:W-:-:S05]  /*4c90*/  PRMT R11, R162, 0x8880, RZ ;  /* 0x00008880a20b7816 */ /* 0x002fca00000000ff */
[----:B------:R-:W-:-:S07]  /*4ca0*/  IMAD R10, R11, R22, RZ ;  /* 0x000000160b0a7224 */ /* 0x000fce00078e02ff */
.L_x_172:
[----:B------:R-:W-:Y:S05]  /*4cb0*/  BSYNC B1 ;  /* 0x0000000000017941 */ /* 0x000fea0003800000 */
.L_x_171:
[----:B------:R-:W-:Y:S01]  /*4cc0*/  @!P3 IMAD R91, R91, R23, R10 ;  /* 0x000000175b5bb224 */ /* 0x000fe200078e020a */
[----:B------:R-:W-:Y:S04]  /*4cd0*/  BSSY B1, `(.L_x_173) ;  /* 0x0000006000017945 */ /* 0x000fe80003800000 */
[----:B------:R0:W-:Y:S01]  /*4ce0*/  @!P3 STG.E.U8 desc[UR38][R6.64+0x81], R91 ;  /* 0x0000815b0600b986 */ /* 0x0001e2000c101126 */
[----:B------:R-:W-:Y:S05]  /*4cf0*/  @P5 BRA `(.L_x_174) ;  /* 0x00000000000c5947 */ /* 0x000fea0003800000 */
[----:B------:R-:W1:Y:S02]  /*4d00*/  LDG.E.U8 R162, desc[UR38][R2.64+0x88] ;  /* 0x0000882602a27981 */ /* 0x000e64000c1e1100 */
[----:B-1----:R-:W-:-:S05]  /*4d10*/  PRMT R11, R162, 0x8880, RZ ;  /* 0x00008880a20b7816 */ /* 0x002fca00000000ff */
[----:B------:R-:W-:-:S07]  /*4d20*/  IMAD R10, R11, R22, RZ ;  /* 0x000000160b0a7224 */ /* 0x000fce00078e02ff */
.L_x_174:
[----:B------:R-:W-:Y:S05]  /*4d30*/  BSYNC B1 ;  /* 0x0000000000017941 */ /* 0x000fea0003800000 */
.L_x_173:
[----:B-1----:R-:W-:Y:S01]  /*4d40*/  @!P5 IMAD R11, R92, R23, R10 ;  /* 0x000000175c0bd224 */ /* 0x002fe200078e020a */
[----:B------:R-:W-:Y:S04]  /*4d50*/  BSSY B1, `(.L_x_175) ;  /* 0x0000006000017945 */ /* 0x000fe80003800000 */
[----:B------:R1:W-:Y:S01]  /*4d60*/  @!P5 STG.E.U8 desc[UR38][R4.64+0x88], R11 ;  /* 0x0000880b0400d986 */ /* 0x0003e2000c101126 */
[----:B------:R-:W-:Y:S05]  /*4d70*/  @P6 BRA `(.L_x_176) ;  /* 0x00000000000c6947 */ /* 0x000fea0003800000 */
[----:B------:R-:W1:Y:S02]  /*4d80*/  LDG.E.U8 R162, desc[UR38][R2.64+0x89] ;  /* 0x0000892602a27981 */ /* 0x000e64000c1e1100 */
[----:B-1----:R-:W-:-:S05]  /*4d90*/  PRMT R11, R162, 0x8880, RZ ;  /* 0x00008880a20b7816 */ /* 0x002fca00000000ff */
[----:B------:R-:W-:-:S07]  /*4da0*/  IMAD R10, R11, R22, RZ ;  /* 0x000000160b0a7224 */ /* 0x000fce00078e02ff */
.L_x_176:
[----:B------:R-:W-:Y:S05]  /*4db0*/  BSYNC B1 ;  /* 0x0000000000017941 */ /* 0x000fea0003800000 */
.L_x_175:
[----:B------:R-:W-:Y:S01]  /*4dc0*/  @!P6 IMAD R93, R93, R23, R10 ;  /* 0x000000175d5de224 */ /* 0x000fe200078e020a */
[----:B------:R-:W-:Y:S04]  /*4dd0*/  BSSY B1, `(.L_x_177) ;  /* 0x0000006000017945 */ /* 0x000fe80003800000 */
[----:B------:R0:W-:Y:S01]  /*4de0*/  @!P6 STG.E.U8 desc[UR38][R4.64+0x89], R93 ;  /* 0x0000895d0400e986 */ /* 0x0001e2000c101126 */
[----:B------:R-:W-:Y:S05]  /*4df0*/  @P2 BRA `(.L_x_178) ;  /* 0x00000000000c2947 */ /* 0x000fea0003800000 */
[----:B------:R-:W1:Y:S02]  /*4e00*/  LDG.E.U8 R162, desc[UR38][R8.64+0x88] ;  /* 0x0000882608a27981 */ /* 0x000e64000c1e1100 */
[----:B-1----:R-:W-:-:S05]  /*4e10*/  PRMT R11, R162, 0x8880, RZ ;  /* 0x00008880a20b7816 */ /* 0x002fca00000000ff */
[----:B------:R-:W-:-:S07]  /*4e20*/  IMAD R10, R11, R22, RZ ;  /* 0x000000160b0a7224 */ /* 0x000fce00078e02ff */
.L_x_178:
[----:B------:R-:W-:Y:S05]  /*4e30*/  BSYNC B1 ;  /* 0x0000000000017941 */ /* 0x000fea0003800000 */
.L_x_177:
        /* <DEDUP_REMOVED lines=12> */
.L_x_180:
[----:B------:R-:W-:Y:S05]  /*4f00*/  BSYNC B1 ;  /* 0x0000000000017941 */ /* 0x000fea0003800000 */
.L_x_179:
[----:B------:R-:W-:Y:S01]  /*4f10*/  @!P4 IMAD R95, R95, R23, R10 ;  /* 0x000000175f5fc224 */ /* 0x000fe200078e020a */
[----:B------:R-:W-:Y:S04]  /*4f20*/  BSSY B1, `(.L_x_181) ;  /* 0x0000006000017945 */ /* 0x000fe80003800000 */
[----:B------:R0:W-:Y:S01]  /*4f30*/  @!P4 STG.E.U8 desc[UR38][R6.64+0x89], R95 ;  /* 0x0000895f0600c986 */ /* 0x0001e2000c101126 */
[----:B------:R-:W-:Y:S05]  /*4f40*/  @P3 BRA `(.L_x_182) ;  /* 0x00000000000c3947 */ /* 0x000fea0003800000 */
[----:B------:R-:W1:Y:S02]  /*4f50*/  LDG.E.U8 R162, desc[UR38][R2.64+0x90] ;  /* 0x0000902602a27981 */ /* 0x000e64000c1e1100 */
[----:B-1----:R-:W-:-:S05]  /*4f60*/  PRMT R11, R162, 0x8880, RZ ;  /* 0x00008880a20b7816 */ /* 0x002fca00000000ff */
[----:B------:R-:W-:-:S07]  /*4f70*/  IMAD R10, R11, R22, RZ ;  /* 0x000000160b0a7224 */ /* 0x000fce00078e02ff */
.L_x_182:
[----:B------:R-:W-:Y:S05]  /*4f80*/  BSYNC B1 ;  /* 0x0000000000017941 */ /* 0x000fea0003800000 */
.L_x_181:
[----:B-1----:R-:W-:Y:S01]  /*4f90*/  @!P3 IMAD R11, R96, R23, R10 ;  /* 0x00000017600bb224 */ /* 0x002fe200078e020a */
[----:B------:R-:W-:Y:S04]  /*4fa0*/  BSSY B1, `(.L_x_183) ;  /* 0x0000006000017945 */ /* 0x000fe80003800000 */
[----:B------:R1:W-:Y:S01]  /*4fb0*/  @!P3 STG.E.U8 desc[UR38][R4.64+0x90], R11 ;  /* 0x0000900b0400b986 */ /* 0x0003e2000c101126 */
[----:B------:R-:W-:Y:S05]  /*4fc0*/  @P5 BRA `(.L_x_184) ;  /* 0x00000000000c5947 */ /* 0x000fea0003800000 */
[----:B------:R-:W1:Y:S02]  /*4fd0*/  LDG.E.U8 R162, desc[UR38][R2.64+0x91] ;  /* 0x0000912602a27981 */ /* 0x000e64000c1e1100 */
[----:B-1----:R-:W-:-:S05]  /*4fe0*/  PRMT R11, R162, 0x8880, RZ ;  /* 0x00008880a20b7816 */ /* 0x002fca00000000ff */
[----:B------:R-:W-:-:S07]  /*4ff0*/  IMAD R10, R11, R22, RZ ;  /* 0x000000160b0a7224 */ /* 0x000fce00078e02ff */
.L_x_184:
[----:B------:R-:W-:Y:S05]  /*5000*/  BSYNC B1 ;  /* 0x0000000000017941 */ /* 0x000fea0003800000 */
.L_x_183:
[----:B------:R-:W-:Y:S01]  /*5010*/  @!P5 IMAD R97, R97, R23, R10 ;  /* 0x000000176161d224 */ /* 0x000fe200078e020a */
[----:B------:R-:W-:Y:S04]  /*5020*/  BSSY B1, `(.L_x_185) ;  /* 0x0000006000017945 */ /* 0x000fe80003800000 */
[----:B------:R0:W-:Y:S01]  /*5030*/  @!P5 STG.E.U8 desc[UR38][R4.64+0x91], R97 ;  /* 0x000091610400d986 */ /* 0x0001e2000c101126 */
[----:B------:R-:W-:Y:S05]  /*5040*/  @P6 BRA `(.L_x_186) ;  /* 0x00000000000c6947 */ /* 0x000fea0003800000 */
[----:B------:R-:W1:Y:S02]  /*5050*/  LDG.E.U8 R162, desc[UR38][R8.64+0x90] ;  /* 0x0000902608a27981 */ /* 0x000e64000c1e1100 */
[----:B-1----:R-:W-:-:S05]  /*5060*/  PRMT R11, R162, 0x8880, RZ ;  /* 0x00008880a20b7816 */ /* 0x002fca00000000ff */
[----:B------:R-:W-:-:S07]  /*5070*/  IMAD R10, R11, R22, RZ ;  /* 0x000000160b0a7224 */ /* 0x000fce00078e02ff */
.L_x_186:
[----:B------:R-:W-:Y:S05]  /*5080*/  BSYNC B1 ;  /* 0x0000000000017941 */ /* 0x000fea0003800000 */
.L_x_185:
[----:B-1----:R-:W-:Y:S01]  /*5090*/  @!P6 IMAD R11, R98, R23, R10 ;  /* 0x00000017620be224 */ /* 0x002fe200078e020a */
[----:B------:R-:W-:Y:S04]  /*50a0*/  BSSY B1, `(.L_x_187) ;  /* 0x0000006000017945 */ /* 0x000fe80003800000 */
[----:B------:R1:W-:Y:S01]  /*50b0*/  @!P6 STG.E.U8 desc[UR38][R6.64+0x90], R11 ;  /* 0x0000900b0600e986 */ /* 0x0003e2000c101126 */
[----:B------:R-:W-:Y:S05]  /*50c0*/  @P2 BRA `(.L_x_188) ;  /* 0x00000000000c2947 */ /* 0x000fea0003800000 */
[----:B------:R-:W1:Y:S02]  /*50d0*/  LDG.E.U8 R162, desc[UR38][R8.64+0x91] ;  /* 0x0000912608a27981 */ /* 0x000e64000c1e1100 */
[----:B-1----:R-:W-:-:S05]  /*50e0*/  PRMT R11, R162, 0x8880, RZ ;  /* 0x00008880a20b7816 */ /* 0x002fca00000000ff */
[----:B------:R-:W-:-:S07]  /*50f0*/  IMAD R10, R11, R22, RZ ;  /* 0x000000160b0a7224 */ /* 0x000fce00078e02ff */
.L_x_188:
[----:B------:R-:W-:Y:S05]  /*5100*/  BSYNC B1 ;  /* 0x0000000000017941 */ /* 0x000fea0003800000 */
.L_x_187:
        /* <DEDUP_REMOVED lines=12> */
.L_x_190:
[----:B------:R-:W-:Y:S05]  /*51d0*/  BSYNC B1 ;  /* 0x0000000000017941 */ /* 0x000fea0003800000 */
.L_x_189:
[----:B-1----:R-:W-:Y:S01]  /*51e0*/  @!P4 IMAD R11, R100, R23, R10 ;  /* 0x00000017640bc224 */ /* 0x002fe200078e020a */
[----:B------:R-:W-:Y:S04]  /*51f0*/  BSSY B1, `(.L_x_191) ;  /* 0x0000006000017945 */ /* 0x000fe80003800000 */
[----:B------:R1:W-:Y:S01]  /*5200*/  @!P4 STG.E.U8 desc[UR38][R4.64+0x98], R11 ;  /* 0x0000980b0400c986 */ /* 0x0003e2000c101126 */
[----:B------:R-:W-:Y:S05]  /*5210*/  @P3 BRA `(.L_x_192) ;  /* 0x00000000000c3947 */ /* 0x000fea0003800000 */
[----:B------:R-:W1:Y:S02]  /*5220*/  LDG.E.U8 R162, desc[UR38][R2.64+0x99] ;  /* 0x0000992602a27981 */ /* 0x000e64000c1e1100 */
[----:B-1----:R-:W-:-:S05]  /*5230*/  PRMT R11, R162, 0x8880, RZ ;  /* 0x00008880a20b7816 */ /* 0x002fca00000000ff */
[----:B------:R-:W-:-:S07]  /*5240*/  IMAD R10, R11, R22, RZ ;  /* 0x000000160b0a7224 */ /* 0x000fce00078e02ff */
.L_x_192:
[----:B------:R-:W-:Y:S05]  /*5250*/  BSYNC B1 ;  /* 0x0000000000017941 */ /* 0x000fea0003800000 */
.L_x_191:
[----:B------:R-:W-:Y:S01]  /*5260*/  @!P3 IMAD R101, R101, R23, R10 ;  /* 0x000000176565b224 */ /* 0x000fe200078e020a */
[----:B------:R-:W-:Y:S04]  /*5270*/  BSSY B1, `(.L_x_193) ;  /* 0x0000006000017945 */ /* 0x000fe80003800000 */
[----:B------:R0:W-:Y:S01]  /*5280*/  @!P3 STG.E.U8 desc[UR38][R4.64+0x99], R101 ;  /* 0x000099650400b986 */ /* 0x0001e2000c101126 */
[----:B------:R-:W-:Y:S05]  /*5290*/  @P5 BRA `(.L_x_194) ;  /* 0x00000000000c5947 */ /* 0x000fea0003800000 */
[----:B------:R-:W1:Y:S02]  /*52a0*/  LDG.E.U8 R162, desc[UR38][R8.64+0x98] ;  /* 0x0000982608a27981 */ /* 0x000e64000c1e1100 */
[----:B-1----:R-:W-:-:S05]  /*52b0*/  PRMT R11, R162, 0x8880, RZ ;  /* 0x00008880a20b7816 */ /* 0x002fca00000000ff */
[----:B------:R-:W-:-:S07]  /*52c0*/  IMAD R10, R11, R22, RZ ;  /* 0x000000160b0a7224 */ /* 0x000fce00078e02ff */
.L_x_194:
[----:B------:R-:W-:Y:S05]  /*52d0*/  BSYNC B1 ;  /* 0x0000000000017941 */ /* 0x000fea0003800000 */
.L_x_193:
[----:B-1----:R-:W-:Y:S01]  /*52e0*/  @!P5 IMAD R11, R102, R23, R10 ;  /* 0x00000017660bd224 */ /* 0x002fe200078e020a */
[----:B------:R-:W-:Y:S04]  /*52f0*/  BSSY B1, `(.L_x_195) ;  /* 0x0000006000017945 */ /* 0x000fe80003800000 */
[----:B------:R1:W-:Y:S01]  /*5300*/  @!P5 STG.E.U8 desc[UR38][R6.64+0x98], R11 ;  /* 0x0000980b0600d986 */ /* 0x0003e2000c101126 */
[----:B------:R-:W-:Y:S05]  /*5310*/  @P6 BRA `(.L_x_196) ;  /* 0x00000000000c6947 */ /* 0x000fea0003800000 */
[----:B------:R-:W1:Y:S02]  /*5320*/  LDG.E.U8 R162, desc[UR38][R8.64+0x99] ;  /* 0x0000992608a27981 */ /* 0x000e64000c1e1100 */
[----:B-1----:R-:W-:-:S05]  /*5330*/  PRMT R11, R162, 0x8880, RZ ;  /* 0x00008880a20b7816 */ /* 0x002fca00000000ff */
[----:B------:R-:W-:-:S07]  /*5340*/  IMAD R10, R11, R22, RZ ;  /* 0x000000160b0a7224 */ /* 0x000fce00078e02ff */
.L_x_196:
[----:B------:R-:W-:Y:S05]  /*5350*/  BSYNC B1 ;  /* 0x0000000000017941 */ /* 0x000fea0003800000 */
.L_x_195:
[----:B------:R-:W-:Y:S01]  /*5360*/  @!P6 IMAD R103, R103, R23, R10 ;  /* 0x000000176767e224 */ /* 0x000fe200078e020a */
[----:B------:R-:W-:Y:S04]  /*5370*/  BSSY B1, `(.L_x_197) ;  /* 0x0000006000017945 */ /* 0x000fe80003800000 */
[----:B------:R0:W-:Y:S01]  /*5380*/  @!P6 STG.E.U8 desc[UR38][R6.64+0x99], R103 ;  /* 0x000099670600e986 */ /* 0x0001e2000c101126 */
[----:B------:R-:W-:Y:S05]  /*5390*/  @P2 BRA `(.L_x_198) ;  /* 0x00000000000c2947 */ /* 0x000fea0003800000 */
[----:B------:R-:W1:Y:S02]  /*53a0*/  LDG.E.U8 R162, desc[UR38][R2.64+0xa0] ;  /* 0x0000a02602a27981 */ /* 0x000e64000c1e1100 */
[----:B-1----:R-:W-:-:S05]  /*53b0*/  PRMT R11, R162, 0x8880, RZ ;  /* 0x00008880a20b7816 */ /* 0x002fca00000000ff */
[----:B------:R-:W-:-:S07]  /*53c0*/  IMAD R10, R11, R22, RZ ;  /* 0x000000160b0a7224 */ /* 0x000fce00078e02ff */
.L_x_198:
[----:B------:R-:W-:Y:S05]  /*53d0*/  BSYNC B1 ;  /* 0x0000000000017941 */ /* 0x000fea0003800000 */
.L_x_197:
        /* <DEDUP_REMOVED lines=12> */
.L_x_200:
[----:B------:R-:W-:Y:S05]  /*54a0*/  BSYNC B1 ;  /* 0x0000000000017941 */ /* 0x000fea0003800000 */
.L_x_199:
[----:B------:R-:W-:Y:S01]  /*54b0*/  @!P4 IMAD R105, R105, R23, R10 ;  /* 0x000000176969c224 */ /* 0x000fe200078e020a */
[----:B------:R-:W-:Y:S04]  /*54c0*/  BSSY B1, `(.L_x_201) ;  /* 0x0000006000017945 */ /* 0x000fe80003800000 */
[----:B------:R0:W-:Y:S01]  /*54d0*/  @!P4 STG.E.U8 desc[UR38][R4.64+0xa1], R105 ;  /* 0x0000a1690400c986 */ /* 0x0001e2000c101126 */
[----:B------:R-:W-:Y:S05]  /*54e0*/  @P3 BRA `(.L_x_202) ;  /* 0x00000000000c3947 */ /* 0x000fea0003800000 */
[----:B------:R-:W1:Y:S02]  /*54f0*/  LDG.E.U8 R162, desc[UR38][R8.64+0xa0] ;  /* 0x0000a02608a27981 */ /* 0x000e64000c1e1100 */
[----:B-1----:R-:W-:-:S05]  /*5500*/  PRMT R11, R162, 0x8880, RZ ;  /* 0x00008880a20b7816 */ /* 0x002fca00000000ff */
[----:B------:R-:W-:-:S07]  /*5510*/  IMAD R10, R11, R22, RZ ;  /* 0x000000160b0a7224 */ /* 0x000fce00078e02ff */
.L_x_202:
[----:B------:R-:W-:Y:S05]  /*5520*/  BSYNC B1 ;  /* 0x0000000000017941 */ /* 0x000fea0003800000 */
.L_x_201:
[----:B-1----:R-:W-:Y:S01]  /*5530*/  @!P3 IMAD R11, R106, R23, R10 ;  /* 0x000000176a0bb224 */ /* 0x002fe200078e020a */
[----:B------:R-:W-:Y:S04]  /*5540*/  BSSY B1, `(.L_x_203) ;  /* 0x0000006000017945 */ /* 0x000fe80003800000 */
[----:B------:R1:W-:Y:S01]  /*5550*/  @!P3 STG.E.U8 desc[UR38][R6.64+0xa0], R11 ;  /* 0x0000a00b0600b986 */ /* 0x0003e2000c101126 */
[----:B------:R-:W-:Y:S05]  /*5560*/  @P5 BRA `(.L_x_204) ;  /* 0x00000000000c5947 */ /* 0x000fea0003800000 */
[----:B------:R-:W1:Y:S02]  /*5570*/  LDG.E.U8 R162, desc[UR38][R8.64+0xa1] ;  /* 0x0000a12608a27981 */ /* 0x000e64000c1e1100 */
[----:B-1----:R-:W-:-:S05]  /*5580*/  PRMT R11, R162, 0x8880, RZ ;  /* 0x00008880a20b7816 */ /* 0x002fca00000000ff */
[----:B------:R-:W-:-:S07]  /*5590*/  IMAD R10, R11, R22, RZ ;  /* 0x000000160b0a7224 */ /* 0x000fce00078e02ff */
.L_x_204:
[----:B------:R-:W-:Y:S05]  /*55a0*/  BSYNC B1 ;  /* 0x0000000000017941 */ /* 0x000fea0003800000 */
.L_x_203:
[----:B------:R-:W-:Y:S01]  /*55b0*/  @!P5 IMAD R107, R107, R23, R10 ;  /* 0x000000176b6bd224 */ /* 0x000fe200078e020a */
[----:B------:R-:W-:Y:S04]  /*55c0*/  BSSY B1, `(.L_x_205) ;  /* 0x0000006000017945 */ /* 0x000fe80003800000 */
[----:B------:R0:W-:Y:S01]  /*55d0*/  @!P5 STG.E.U8 desc[UR38][R6.64+0xa1], R107 ;  /* 0x0000a16b0600d986 */ /* 0x0001e2000c101126 */
[----:B------:R-:W-:Y:S05]  /*55e0*/  @P6 BRA `(.L_x_206) ;  /* 0x00000000000c6947 */ /* 0x000fea0003800000 */
[----:B------:R-:W1:Y:S02]  /*55f0*/  LDG.E.U8 R162, desc[UR38][R2.64+0xa8] ;  /* 0x0000a82602a27981 */ /* 0x000e64000c1e1100 */
[----:B-1----:R-:W-:-:S05]  /*5600*/  PRMT R11, R162, 0x8880, RZ ;  /* 0x00008880a20b7816 */ /* 0x002fca00000000ff */
[----:B------:R-:W-:-:S07]  /*5610*/  IMAD R10, R11, R22, RZ ;  /* 0x000000160b0a7224 */ /* 0x000fce00078e02ff */
.L_x_206:
[----:B------:R-:W-:Y:S05]  /*5620*/  BSYNC B1 ;  /* 0x0000000000017941 */ /* 0x000fea0003800000 */
.L_x_205:
[----:B-1----:R-:W-:Y:S01]  /*5630*/  @!P6 IMAD R11, R108, R23, R10 ;  /* 0x000000176c0be224 */ /* 0x002fe200078e020a */
[----:B------:R-:W-:Y:S04]  /*5640*/  BSSY B1, `(.L_x_207) ;  /* 0x0000006000017945 */ /* 0x000fe80003800000 */
[----:B------:R1:W-:Y:S01]  /*5650*/  @!P6 STG.E.U8 desc[UR38][R4.64+0xa8], R11 ;  /* 0x0000a80b0400e986 */ /* 0x0003e2000c101126 */
[----:B------:R-:W-:Y:S05]  /*5660*/  @P2 BRA `(.L_x_208) ;  /* 0x00000000000c2947 */ /* 0x000fea0003800000 */
[----:B------:R-:W1:Y:S02]  /*5670*/  LDG.E.U8 R162, desc[UR38][R2.64+0xa9] ;  /* 0x0000a92602a27981 */ /* 0x000e64000c1e1100 */
[----:B-1----:R-:W-:-:S05]  /*5680*/  PRMT R11, R162, 0x8880, RZ ;  /* 0x00008880a20b7816 */ /* 0x002fca00000000ff */
[----:B------:R-:W-:-:S07]  /*5690*/  IMAD R10, R11, R22, RZ ;  /* 0x000000160b0a7224 */ /* 0x000fce00078e02ff */
.L_x_208:
[----:B------:R-:W-:Y:S05]  /*56a0*/  BSYNC B1 ;  /* 0x0000000000017941 */ /* 0x000fea0003800000 */
.L_x_207:
        /* <DEDUP_REMOVED lines=12> */
.L_x_210:
[----:B------:R-:W-:Y:S05]  /*5770*/  BSYNC B1 ;  /* 0x0000000000017941 */ /* 0x000fea0003800000 */
.L_x_209:
[----:B-1----:R-:W-:Y:S01]  /*5780*/  @!P4 IMAD R11, R110, R23, R10 ;  /* 0x000000176e0bc224 */ /* 0x002fe200078e020a */
[----:B------:R-:W-:Y:S04]  /*5790*/  BSSY B1, `(.L_x_211) ;  /* 0x0000006000017945 */ /* 0x000fe80003800000 */
[----:B------:R1:W-:Y:S01]  /*57a0*/  @!P4 STG.E.U8 desc[UR38][R6.64+0xa8], R11 ;  /* 0x0000a80b0600c986 */ /* 0x0003e2000c101126 */
[----:B------:R-:W-:Y:S05]  /*57b0*/  @P3 BRA `(.L_x_212) ;  /* 0x00000000000c3947 */ /* 0x000fea0003800000 */
[----:B------:R-:W1:Y:S02]  /*57c0*/  LDG.E.U8 R162, desc[UR38][R8.64+0xa9] ;  /* 0x0000a92608a27981 */ /* 0x000e64000c1e1100 */
[----:B-1----:R-:W-:-:S05]  /*57d0*/  PRMT R11, R162, 0x8880, RZ ;  /* 0x00008880a20b7816 */ /* 0x002fca00000000ff */
[----:B------:R-:W-:-:S07]  /*57e0*/  IMAD R10, R11, R22, RZ ;  /* 0x000000160b0a7224 */ /* 0x000fce00078e02ff */
.L_x_212:
[----:B------:R-:W-:Y:S05]  /*57f0*/  BSYNC B1 ;  /* 0x0000000000017941 */ /* 0x000fea0003800000 */
.L_x_211:
[----:B------:R-:W-:Y:S01]  /*5800*/  @!P3 IMAD R111, R111, R23, R10 ;  /* 0x000000176f6fb224 */ /* 0x000fe200078e020a */
[----:B------:R-:W-:Y:S04]  /*5810*/  BSSY B1, `(.L_x_213) ;  /* 0x0000006000017945 */ /* 0x000fe80003800000 */
[----:B------:R0:W-:Y:S01]  /*5820*/  @!P3 STG.E.U8 desc[UR38][R6.64+0xa9], R111 ;  /* 0x0000a96f0600b986 */ /* 0x0001e2000c101126 */
[----:B------:R-:W-:Y:S05]  /*5830*/  @P5 BRA `(.L_x_214) ;  /* 0x00000000000c5947 */ /* 0x000fea0003800000 */
[----:B------:R-:W1:Y:S02]  /*5840*/  LDG.E.U8 R162, desc[UR38][R2.64+0xb0] ;  /* 0x0000b02602a27981 */ /* 0x000e64000c1e1100 */
[----:B-1----:R-:W-:-:S05]  /*5850*/  PRMT R11, R162, 0x8880, RZ ;  /* 0x00008880a20b7816 */ /* 0x002fca00000000ff */
[----:B------:R-:W-:-:S07]  /*5860*/  IMAD R10, R11, R22, RZ ;  /* 0x000000160b0a7224 */ /* 0x000fce00078e02ff */
.L_x_214:
[----:B------:R-:W-:Y:S05]  /*5870*/  BSYNC B1 ;  /* 0x0000000000017941 */ /* 0x000fea0003800000 */
.L_x_213:
[----:B-1----:R-:W-:Y:S01]  /*5880*/  @!P5 IMAD R11, R112, R23, R10 ;  /* 0x00000017700bd224 */ /* 0x002fe200078e020a */
[----:B------:R-:W-:Y:S04]  /*5890*/  BSSY B1, `(.L_x_215) ;  /* 0x0000006000017945 */ /* 0x000fe80003800000 */
[----:B------:R1:W-:Y:S01]  /*58a0*/  @!P5 STG.E.U8 desc[UR38][R4.64+0xb0], R11 ;  /* 0x0000b00b0400d986 */ /* 0x0003e2000c101126 */
[----:B------:R-:W-:Y:S05]  /*58b0*/  @P6 BRA `(.L_x_216) ;  /* 0x00000000000c6947 */ /* 0x000fea0003800000 */
[----:B------:R-:W1:Y:S02]  /*58c0*/  LDG.E.U8 R162, desc[UR38][R2.64+0xb1] ;  /* 0x0000b12602a27981 */ /* 0x000e64000c1e1100 */
[----:B-1----:R-:W-:-:S05]  /*58d0*/  PRMT R11, R162, 0x8880, RZ ;  /* 0x00008880a20b7816 */ /* 0x002fca00000000ff */
[----:B------:R-:W-:-:S07]  /*58e0*/  IMAD R10, R11, R22, RZ ;  /* 0x000000160b0a7224 */ /* 0x000fce00078e02ff */
.L_x_216:
[----:B------:R-:W-:Y:S05]  /*58f0*/  BSYNC B1 ;  /* 0x0000000000017941 */ /* 0x000fea0003800000 */
.L_x_215:
[----:B------:R-:W-:Y:S01]  /*5900*/  @!P6 IMAD R113, R113, R23, R10 ;  /* 0x000000177171e224 */ /* 0x000fe200078e020a */
[----:B------:R-:W-:Y:S04]  /*5910*/  BSSY B1, `(.L_x_217) ;  /* 0x0000006000017945 */ /* 0x000fe80003800000 */
[----:B------:R0:W-:Y:S01]  /*5920*/  @!P6 STG.E.U8 desc[UR38][R4.64+0xb1], R113 ;  /* 0x0000b1710400e986 */ /* 0x0001e2000c101126 */
[----:B------:R-:W-:Y:S05]  /*5930*/  @P2 BRA `(.L_x_218) ;  /* 0x00000000000c2947 */ /* 0x000fea0003800000 */
[----:B------:R-:W1:Y:S02]  /*5940*/  LDG.E.U8 R162, desc[UR38][R8.64+0xb0] ;  /* 0x0000b02608a27981 */ /* 0x000e64000c1e1100 */
[----:B-1----:R-:W-:-:S05]  /*5950*/  PRMT R11, R162, 0x8880, RZ ;  /* 0x00008880a20b7816 */ /* 0x002fca00000000ff */
[----:B------:R-:W-:-:S07]  /*5960*/  IMAD R10, R11, R22, RZ ;  /* 0x000000160b0a7224 */ /* 0x000fce00078e02ff */
.L_x_218:
[----:B------:R-:W-:Y:S05]  /*5970*/  BSYNC B1 ;  /* 0x0000000000017941 */ /* 0x000fea0003800000 */
.L_x_217:
        /* <DEDUP_REMOVED lines=12> */
.L_x_220:
[----:B------:R-:W-:Y:S05]  /*5a40*/  BSYNC B1 ;  /* 0x0000000000017941 */ /* 0x000fea0003800000 */
.L_x_219:
[----:B------:R-:W-:Y:S01]  /*5a50*/  @!P4 IMAD R115, R115, R23, R10 ;  /* 0x000000177373c224 */ /* 0x000fe200078e020a */
[----:B------:R-:W-:Y:S04]  /*5a60*/  BSSY B1, `(.L_x_221) ;  /* 0x0000006000017945 */ /* 0x000fe80003800000 */
[----:B------:R0:W-:Y:S01]  /*5a70*/  @!P4 STG.E.U8 desc[UR38][R6.64+0xb1], R115 ;  /* 0x0000b1730600c986 */ /* 0x0001e2000c101126 */
[----:B------:R-:W-:Y:S05]  /*5a80*/  @P3 BRA `(.L_x_222) ;  /* 0x00000000000c3947 */ /* 0x000fea0003800000 */
[----:B------:R-:W1:Y:S02]  /*5a90*/  LDG.E.U8 R162, desc[UR38][R2.64+0xb8] ;  /* 0x0000b82602a27981 */ /* 0x000e64000c1e1100 */
[----:B-1----:R-:W-:-:S05]  /*5aa0*/  PRMT R11, R162, 0x8880, RZ ;  /* 0x00008880a20b7816 */ /* 0x002fca00000000ff */
[----:B------:R-:W-:-:S07]  /*5ab0*/  IMAD R10, R11, R22, RZ ;  /* 0x000000160b0a7224 */ /* 0x000fce00078e02ff */
.L_x_222:
[----:B------:R-:W-:Y:S05]  /*5ac0*/  BSYNC B1 ;  /* 0x0000000000017941 */ /* 0x000fea0003800000 */
.L_x_221:
[----:B-1----:R-:W-:Y:S01]  /*5ad0*/  @!P3 IMAD R11, R116, R23, R10 ;  /* 0x00000017740bb224 */ /* 0x002fe200078e020a */
[----:B------:R-:W-:Y:S04]  /*5ae0*/  BSSY B1, `(.L_x_223) ;  /* 0x0000006000017945 */ /* 0x000fe80003800000 */
[----:B------:R1:W-:Y:S01]  /*5af0*/  @!P3 STG.E.U8 desc[UR38][R4.64+0xb8], R11 ;  /* 0x0000b80b0400b986 */ /* 0x0003e2000c101126 */
[----:B------:R-:W-:Y:S05]  /*5b00*/  @P5 BRA `(.L_x_224) ;  /* 0x00000000000c5947 */ /* 0x000fea0003800000 */
[----:B------:R-:W1:Y:S02]  /*5b10*/  LDG.E.U8 R162, desc[UR38][R2.64+0xb9] ;  /* 0x0000b92602a27981 */ /* 0x000e64000c1e1100 */
[----:B-1----:R-:W-:-:S05]  /*5b20*/  PRMT R11, R162, 0x8880, RZ ;  /* 0x00008880a20b7816 */ /* 0x002fca00000000ff */
[----:B------:R-:W-:-:S07]  /*5b30*/  IMAD R10, R11, R22, RZ ;  /* 0x000000160b0a7224 */ /* 0x000fce00078e02ff */
.L_x_224:
[----:B------:R-:W-:Y:S05]  /*5b40*/  BSYNC B1 ;  /* 0x0000000000017941 */ /* 0x000fea0003800000 */
.L_x_223:
[----:B------:R-:W-:Y:S01]  /*5b50*/  @!P5 IMAD R117, R117, R23, R10 ;  /* 0x000000177575d224 */ /* 0x000fe200078e020a */
[----:B------:R-:W-:Y:S04]  /*5b60*/  BSSY B1, `(.L_x_225) ;  /* 0x0000006000017945 */ /* 0x000fe80003800000 */
[----:B------:R0:W-:Y:S01]  /*5b70*/  @!P5 STG.E.U8 desc[UR38][R4.64+0xb9], R117 ;  /* 0x0000b9750400d986 */ /* 0x0001e2000c101126 */
[----:B------:R-:W-:Y:S05]  /*5b80*/  @P6 BRA `(.L_x_226) ;  /* 0x00000000000c6947 */ /* 0x000fea0003800000 */
[----:B------:R-:W1:Y:S02]  /*5b90*/  LDG.E.U8 R162, desc[UR38][R8.64+0xb8] ;  /* 0x0000b82608a27981 */ /* 0x000e64000c1e1100 */
[----:B-1----:R-:W-:-:S05]  /*5ba0*/  PRMT R11, R162, 0x8880, RZ ;  /* 0x00008880a20b7816 */ /* 0x002fca00000000ff */
[----:B------:R-:W-:-:S07]  /*5bb0*/  IMAD R10, R11, R22, RZ ;  /* 0x000000160b0a7224 */ /* 0x000fce00078e02ff */
.L_x_226:
[----:B------:R-:W-:Y:S05]  /*5bc0*/  BSYNC B1 ;  /* 0x0000000000017941 */ /* 0x000fea0003800000 */
.L_x_225:
[----:B-1----:R-:W-:Y:S01]  /*5bd0*/  @!P6 IMAD R11, R118, R23, R10 ;  /* 0x00000017760be224 */ /* 0x002fe200078e020a */
[----:B------:R-:W-:Y:S04]  /*5be0*/  BSSY B1, `(.L_x_227) ;  /* 0x0000006000017945 */ /* 0x000fe80003800000 */
[----:B------:R1:W-:Y:S01]  /*5bf0*/  @!P6 STG.E.U8 desc[UR38][R6.64+0xb8], R11 ;  /* 0x0000b80b0600e986 */ /* 0x0003e2000c101126 */
[----:B------:R-:W-:Y:S05]  /*5c00*/  @P2 BRA `(.L_x_228) ;  /* 0x00000000000c2947 */ /* 0x000fea0003800000 */
[----:B------:R-:W1:Y:S02]  /*5c10*/  LDG.E.U8 R162, desc[UR38][R8.64+0xb9] ;  /* 0x0000b92608a27981 */ /* 0x000e64000c1e1100 */
[----:B-1----:R-:W-:-:S05]  /*5c20*/  PRMT R11, R162, 0x8880, RZ ;  /* 0x00008880a20b7816 */ /* 0x002fca00000000ff */
[----:B------:R-:W-:-:S07]  /*5c30*/  IMAD R10, R11, R22, RZ ;  /* 0x000000160b0a7224 */ /* 0x000fce00078e02ff */
.L_x_228:
[----:B------:R-:W-:Y:S05]  /*5c40*/  BSYNC B1 ;  /* 0x0000000000017941 */ /* 0x000fea0003800000 */
.L_x_227:
        /* <DEDUP_REMOVED lines=12> */
.L_x_230:
[----:B------:R-:W-:Y:S05]  /*5d10*/  BSYNC B1 ;  /* 0x0000000000017941 */ /* 0x000fea0003800000 */
.L_x_229:
[----:B-1----:R-:W-:Y:S01]  /*5d20*/  @!P4 IMAD R11, R120, R23, R10 ;  /* 0x00000017780bc224 */ /* 0x002fe200078e020a */
[----:B------:R-:W-:Y:S04]  /*5d30*/  BSSY B1, `(.L_x_231) ;  /* 0x0000006000017945 */ /* 0x000fe80003800000 */
[----:B------:R1:W-:Y:S01]  /*5d40*/  @!P4 STG.E.U8 desc[UR38][R4.64+0xc0], R11 ;  /* 0x0000c00b0400c986 */ /* 0x0003e2000c101126 */
[----:B------:R-:W-:Y:S05]  /*5d50*/  @P3 BRA `(.L_x_232) ;  /* 0x00000000000c3947 */ /* 0x000fea0003800000 */
[----:B------:R-:W1:Y:S02]  /*5d60*/  LDG.E.U8 R162, desc[UR38][R2.64+0xc1] ;  /* 0x0000c12602a27981 */ /* 0x000e64000c1e1100 */
[----:B-1----:R-:W-:-:S05]  /*5d70*/  PRMT R11, R162, 0x8880, RZ ;  /* 0x00008880a20b7816 */ /* 0x002fca00000000ff */
[----:B------:R-:W-:-:S07]  /*5d80*/  IMAD R10, R11, R22, RZ ;  /* 0x000000160b0a7224 */ /* 0x000fce00078e02ff */
.L_x_232:
[----:B------:R-:W-:Y:S05]  /*5d90*/  BSYNC B1 ;  /* 0x0000000000017941 */ /* 0x000fea0003800000 */
.L_x_231:
[----:B------:R-:W-:Y:S01]  /*5da0*/  @!P3 IMAD R121, R121, R23, R10 ;  /* 0x000000177979b224 */ /* 0x000fe200078e020a */
[----:B------:R-:W-:Y:S04]  /*5db0*/  BSSY B1, `(.L_x_233) ;  /* 0x0000006000017945 */ /* 0x000fe80003800000 */
[----:B------:R0:W-:Y:S01]  /*5dc0*/  @!P3 STG.E.U8 desc[UR38][R4.64+0xc1], R121 ;  /* 0x0000c1790400b986 */ /* 0x0001e2000c101126 */
[----:B------:R-:W-:Y:S05]  /*5dd0*/  @P5 BRA `(.L_x_234) ;  /* 0x00000000000c5947 */ /* 0x000fea0003800000 */
[----:B------:R-:W1:Y:S02]  /*5de0*/  LDG.E.U8 R162, desc[UR38][R8.64+0xc0] ;  /* 0x0000c02608a27981 */ /* 0x000e64000c1e1100 */
[----:B-1----:R-:W-:-:S05]  /*5df0*/  PRMT R11, R162, 0x8880, RZ ;  /* 0x00008880a20b7816 */ /* 0x002fca00000000ff */
[----:B------:R-:W-:-:S07]  /*5e00*/  IMAD R10, R11, R22, RZ ;  /* 0x000000160b0a7224 */ /* 0x000fce00078e02ff */
.L_x_234:
[----:B------:R-:W-:Y:S05]  /*5e10*/  BSYNC B1 ;  /* 0x0000000000017941 */ /* 0x000fea0003800000 */
.L_x_233:
[----:B-1----:R-:W-:Y:S01]  /*5e20*/  @!P5 IMAD R11, R122, R23, R10 ;  /* 0x000000177a0bd224 */ /* 0x002fe200078e020a */
[----:B------:R-:W-:Y:S04]  /*5e30*/  BSSY B1, `(.L_x_235) ;  /* 0x0000006000017945 */ /* 0x000fe80003800000 */
[----:B------:R1:W-:Y:S01]  /*5e40*/  @!P5 STG.E.U8 desc[UR38][R6.64+0xc0], R11 ;  /* 0x0000c00b0600d986 */ /* 0x0003e2000c101126 */
[----:B------:R-:W-:Y:S05]  /*5e50*/  @P6 BRA `(.L_x_236) ;  /* 0x00000000000c6947 */ /* 0x000fea0003800000 */
[----:B------:R-:W1:Y:S02]  /*5e60*/  LDG.E.U8 R162, desc[UR38][R8.64+0xc1] ;  /* 0x0000c12608a27981 */ /* 0x000e64000c1e1100 */
[----:B-1----:R-:W-:-:S05]  /*5e70*/  PRMT R11, R162, 0x8880, RZ ;  /* 0x00008880a20b7816 */ /* 0x002fca00000000ff */
[----:B------:R-:W-:-:S07]  /*5e80*/  IMAD R10, R11, R22, RZ ;  /* 0x000000160b0a7224 */ /* 0x000fce00078e02ff */
.L_x_236:
[----:B------:R-:W-:Y:S05]  /*5e90*/  BSYNC B1 ;  /* 0x0000000000017941 */ /* 0x000fea0003800000 */
.L_x_235:
[----:B------:R-:W-:Y:S01]  /*5ea0*/  @!P6 IMAD R123, R123, R23, R10 ;  /* 0x000000177b7be224 */ /* 0x000fe200078e020a */
[----:B------:R-:W-:Y:S04]  /*5eb0*/  BSSY B1, `(.L_x_237) ;  /* 0x0000006000017945 */ /* 0x000fe80003800000 */
[----:B------:R0:W-:Y:S01]  /*5ec0*/  @!P6 STG.E.U8 desc[UR38][R6.64+0xc1], R123 ;  /* 0x0000c17b0600e986 */ /* 0x0001e2000c101126 */
[----:B------:R-:W-:Y:S05]  /*5ed0*/  @P2 BRA `(.L_x_238) ;  /* 0x00000000000c2947 */ /* 0x000fea0003800000 */
[----:B------:R-:W1:Y:S02]  /*5ee0*/  LDG.E.U8 R162, desc[UR38][R2.64+0xc8] ;  /* 0x0000c82602a27981 */ /* 0x000e64000c1e1100 */
[----:B-1----:R-:W-:-:S05]  /*5ef0*/  PRMT R11, R162, 0x8880, RZ ;  /* 0x00008880a20b7816 */ /* 0x002fca00000000ff */
[----:B------:R-:W-:-:S07]  /*5f00*/  IMAD R10, R11, R22, RZ ;  /* 0x000000160b0a7224 */ /* 0x000fce00078e02ff */
.L_x_238:
[----:B------:R-:W-:Y:S05]  /*5f10*/  BSYNC B1 ;  /* 0x0000000000017941 */ /* 0x000fea0003800000 */
.L_x_237:
        /* <DEDUP_REMOVED lines=12> */
.L_x_240:
[----:B------:R-:W-:Y:S05]  /*5fe0*/  BSYNC B1 ;  /* 0x0000000000017941 */ /* 0x000fea0003800000 */
.L_x_239:
[----:B------:R-:W-:Y:S01]  /*5ff0*/  @!P4 IMAD R125, R125, R23, R10 ;  /* 0x000000177d7dc224 */ /* 0x000fe200078e020a */
[----:B------:R-:W-:Y:S04]  /*6000*/  BSSY B1, `(.L_x_241) ;  /* 0x0000006000017945 */ /* 0x000fe80003800000 */
[----:B------:R0:W-:Y:S01]  /*6010*/  @!P4 STG.E.U8 desc[UR38][R4.64+0xc9], R125 ;  /* 0x0000c97d0400c986 */ /* 0x0001e2000c101126 */
[----:B------:R-:W-:Y:S05]  /*6020*/  @P3 BRA `(.L_x_242) ;  /* 0x00000000000c3947 */ /* 0x000fea0003800000 */
[----:B------:R-:W1:Y:S02]  /*6030*/  LDG.E.U8 R162, desc[UR38][R8.64+0xc8] ;  /* 0x0000c82608a27981 */ /* 0x000e64000c1e1100 */
[----:B-1----:R-:W-:-:S05]  /*6040*/  PRMT R11, R162, 0x8880, RZ ;  /* 0x00008880a20b7816 */ /* 0x002fca00000000ff */
[----:B------:R-:W-:-:S07]  /*6050*/  IMAD R10, R11, R22, RZ ;  /* 0x000000160b0a7224 */ /* 0x000fce00078e02ff */
.L_x_242:
[----:B------:R-:W-:Y:S05]  /*6060*/  BSYNC B1 ;  /* 0x0000000000017941 */ /* 0x000fea0003800000 */
.L_x_241:
[----:B-1----:R-:W-:Y:S01]  /*6070*/  @!P3 IMAD R11, R126, R23, R10 ;  /* 0x000000177e0bb224 */ /* 0x002fe200078e020a */
[----:B------:R-:W-:Y:S04]  /*6080*/  BSSY B1, `(.L_x_243) ;  /* 0x0000006000017945 */ /* 0x000fe80003800000 */
[----:B------:R1:W-:Y:S01]  /*6090*/  @!P3 STG.E.U8 desc[UR38][R6.64+0xc8], R11 ;  /* 0x0000c80b0600b986 */ /* 0x0003e2000c101126 */
[----:B------:R-:W-:Y:S05]  /*60a0*/  @P5 BRA `(.L_x_244) ;  /* 0x00000000000c5947 */ /* 0x000fea0003800000 */
[----:B------:R-:W1:Y:S02]  /*60b0*/  LDG.E.U8 R162, desc[UR38][R8.64+0xc9] ;  /* 0x0000c92608a27981 */ /* 0x000e64000c1e1100 */
[----:B-1----:R-:W-:-:S05]  /*60c0*/  PRMT R11, R162, 0x8880, RZ ;  /* 0x00008880a20b7816 */ /* 0x002fca00000000ff */
[----:B------:R-:W-:-:S07]  /*60d0*/  IMAD R10, R11, R22, RZ ;  /* 0x000000160b0a7224 */ /* 0x000fce00078e02ff */
.L_x_244:
[----:B------:R-:W-:Y:S05]  /*60e0*/  BSYNC B1 ;  /* 0x0000000000017941 */ /* 0x000fea0003800000 */
.L_x_243:
[----:B------:R-:W-:Y:S01]  /*60f0*/  @!P5 IMAD R127, R127, R23, R10 ;  /* 0x000000177f7fd224 */ /* 0x000fe200078e020a */
[----:B------:R-:W-:Y:S04]  /*6100*/  BSSY B1, `(.L_x_245) ;  /* 0x0000006000017945 */ /* 0x000fe80003800000 */
[----:B------:R0:W-:Y:S01]  /*6110*/  @!P5 STG.E.U8 desc[UR38][R6.64+0xc9], R127 ;  /* 0x0000c97f0600d986 */ /* 0x0001e2000c101126 */
[----:B------:R-:W-:Y:S05]  /*6120*/  @P6 BRA `(.L_x_246) ;  /* 0x00000000000c6947 */ /* 0x000fea0003800000 */
[----:B------:R-:W1:Y:S02]  /*6130*/  LDG.E.U8 R162, desc[UR38][R2.64+0xd0] ;  /* 0x0000d02602a27981 */ /* 0x000e64000c1e1100 */
[----:B-1----:R-:W-:-:S05]  /*6140*/  PRMT R11, R162, 0x8880, RZ ;  /* 0x00008880a20b7816 */ /* 0x002fca00000000ff */
[----:B------:R-:W-:-:S07]  /*6150*/  IMAD R10, R11, R22, RZ ;  /* 0x000000160b0a7224 */ /* 0x000fce00078e02ff */
.L_x_246:
[----:B------:R-:W-:Y:S05]  /*6160*/  BSYNC B1 ;  /* 0x0000000000017941 */ /* 0x000fea0003800000 */
.L_x_245:
[----:B-1----:R-:W-:Y:S01]  /*6170*/  @!P6 IMAD R11, R128, R23, R10 ;  /* 0x00000017800be224 */ /* 0x002fe200078e020a */
[----:B------:R-:W-:Y:S04]  /*6180*/  BSSY B1, `(.L_x_247) ;  /* 0x0000006000017945 */ /* 0x000fe80003800000 */
[----:B------:R1:W-:Y:S01]  /*6190*/  @!P6 STG.E.U8 desc[UR38][R4.64+0xd0], R11 ;  /* 0x0000d00b0400e986 */ /* 0x0003e2000c101126 */
[----:B------:R-:W-:Y:S05]  /*61a0*/  @P2 BRA `(.L_x_248) ;  /* 0x00000000000c2947 */ /* 0x000fea0003800000 */
[----:B------:R-:W1:Y:S02]  /*61b0*/  LDG.E.U8 R162, desc[UR38][R2.64+0xd1] ;  /* 0x0000d12602a27981 */ /* 0x000e64000c1e1100 */
[----:B-1----:R-:W-:-:S05]  /*61c0*/  PRMT R11, R162, 0x8880, RZ ;  /* 0x00008880a20b7816 */ /* 0x002fca00000000ff */
[----:B------:R-:W-:-:S07]  /*61d0*/  IMAD R10, R11, R22, RZ ;  /* 0x000000160b0a7224 */ /* 0x000fce00078e02ff */
.L_x_248:
[----:B------:R-:W-:Y:S05]  /*61e0*/  BSYNC B1 ;  /* 0x0000000000017941 */ /* 0x000fea0003800000 */
.L_x_247:
        /* <DEDUP_REMOVED lines=12> */
.L_x_250:
[----:B------:R-:W-:Y:S05]  /*62b0*/  BSYNC B1 ;  /* 0x0000000000017941 */ /* 0x000fea0003800000 */
.L_x_249:
[----:B-1----:R-:W-:Y:S01]  /*62c0*/  @!P4 IMAD R11, R130, R23, R10 ;  /* 0x00000017820bc224 */ /* 0x002fe200078e020a */
[----:B------:R-:W-:Y:S04]  /*62d0*/  BSSY B1, `(.L_x_251) ;  /* 0x0000006000017945 */ /* 0x000fe80003800000 */
[----:B------:R1:W-:Y:S01]  /*62e0*/  @!P4 STG.E.U8 desc[UR38][R6.64+0xd0], R11 ;  /* 0x0000d00b0600c986 */ /* 0x0003e2000c101126 */
[----:B------:R-:W-:Y:S05]  /*62f0*/  @P3 BRA `(.L_x_252) ;  /* 0x00000000000c3947 */ /* 0x000fea0003800000 */
[----:B------:R-:W1:Y:S02]  /*6300*/  LDG.E.U8 R162, desc[UR38][R8.64+0xd1] ;  /* 0x0000d12608a27981 */ /* 0x000e64000c1e1100 */
[----:B-1----:R-:W-:-:S05]  /*6310*/  PRMT R11, R162, 0x8880, RZ ;  /* 0x00008880a20b7816 */ /* 0x002fca00000000ff */
[----:B------:R-:W-:-:S07]  /*6320*/  IMAD R10, R11, R22, RZ ;  /* 0x000000160b0a7224 */ /* 0x000fce00078e02ff */
.L_x_252:
[----:B------:R-:W-:Y:S05]  /*6330*/  BSYNC B1 ;  /* 0x0000000000017941 */ /* 0x000fea0003800000 */
.L_x_251:
[----:B------:R-:W-:Y:S01]  /*6340*/  @!P3 IMAD R131, R131, R23, R10 ;  /* 0x000000178383b224 */ /* 0x000fe200078e020a */
[----:B------:R-:W-:Y:S04]  /*6350*/  BSSY B1, `(.L_x_253) ;  /* 0x0000006000017945 */ /* 0x000fe80003800000 */
[----:B------:R0:W-:Y:S01]  /*6360*/  @!P3 STG.E.U8 desc[UR38][R6.64+0xd1], R131 ;  /* 0x0000d1830600b986 */ /* 0x0001e2000c101126 */
[----:B------:R-:W-:Y:S05]  /*6370*/  @P5 BRA `(.L_x_254) ;  /* 0x00000000000c5947 */ /* 0x000fea0003800000 */
[----:B------:R-:W1:Y:S02]  /*6380*/  LDG.E.U8 R162, desc[UR38][R2.64+0xd8] ;  /* 0x0000d82602a27981 */ /* 0x000e64000c1e1100 */
[----:B-1----:R-:W-:-:S05]  /*6390*/  PRMT R11, R162, 0x8880, RZ ;  /* 0x00008880a20b7816 */ /* 0x002fca00000000ff */
[----:B------:R-:W-:-:S07]  /*63a0*/  IMAD R10, R11, R22, RZ ;  /* 0x000000160b0a7224 */ /* 0x000fce00078e02ff */
.L_x_254:
[----:B------:R-:W-:Y:S05]  /*63b0*/  BSYNC B1 ;  /* 0x0000000000017941 */ /* 0x000fea0003800000 */
.L_x_253:
[----:B-1----:R-:W-:Y:S01]  /*63c0*/  @!P5 IMAD R11, R132, R23, R10 ;  /* 0x00000017840bd224 */ /* 0x002fe200078e020a */
[----:B------:R-:W-:Y:S04]  /*63d0*/  BSSY B1, `(.L_x_255) ;  /* 0x0000006000017945 */ /* 0x000fe80003800000 */
[----:B------:R1:W-:Y:S01]  /*63e0*/  @!P5 STG.E.U8 desc[UR38][R4.64+0xd8], R11 ;  /* 0x0000d80b0400d986 */ /* 0x0003e2000c101126 */
[----:B------:R-:W-:Y:S05]  /*63f0*/  @P6 BRA `(.L_x_256) ;  /* 0x00000000000c6947 */ /* 0x000fea0003800000 */
[----:B------:R-:W1:Y:S02]  /*6400*/  LDG.E.U8 R162, desc[UR38][R2.64+0xd9] ;  /* 0x0000d92602a27981 */ /* 0x000e64000c1e1100 */
[----:B-1----:R-:W-:-:S05]  /*6410*/  PRMT R11, R162, 0x8880, RZ ;  /* 0x00008880a20b7816 */ /* 0x002fca00000000ff */
[----:B------:R-:W-:-:S07]  /*6420*/  IMAD R10, R11, R22, RZ ;  /* 0x000000160b0a7224 */ /* 0x000fce00078e02ff */
.L_x_256:
[----:B------:R-:W-:Y:S05]  /*6430*/  BSYNC B1 ;  /* 0x0000000000017941 */ /* 0x000fea0003800000 */
.L_x_255:
[----:B------:R-:W-:Y:S01]  /*6440*/  @!P6 IMAD R133, R133, R23, R10 ;  /* 0x000000178585e224 */ /* 0x000fe200078e020a */
[----:B------:R-:W-:Y:S04]  /*6450*/  BSSY B1, `(.L_x_257) ;  /* 0x0000006000017945 */ /* 0x000fe80003800000 */
[----:B------:R0:W-:Y:S01]  /*6460*/  @!P6 STG.E.U8 desc[UR38][R4.64+0xd9], R133 ;  /* 0x0000d9850400e986 */ /* 0x0001e2000c101126 */
[----:B------:R-:W-:Y:S05]  /*6470*/  @P2 BRA `(.L_x_258) ;  /* 0x00000000000c2947 */ /* 0x000fea0003800000 */
[----:B------:R-:W1:Y:S02]  /*6480*/  LDG.E.U8 R162, desc[UR38][R8.64+0xd8] ;  /* 0x0000d82608a27981 */ /* 0x000e64000c1e1100 */
[----:B-1----:R-:W-:-:S05]  /*6490*/  PRMT R11, R162, 0x8880, RZ ;  /* 0x00008880a20b7816 */ /* 0x002fca00000000ff */
[----:B------:R-:W-:-:S07]  /*64a0*/  IMAD R10, R11, R22, RZ ;  /* 0x000000160b0a7224 */ /* 0x000fce00078e02ff */
.L_x_258:
[----:B------:R-:W-:Y:S05]  /*64b0*/  BSYNC B1 ;  /* 0x0000000000017941 */ /* 0x000fea0003800000 */
.L_x_257:
        /* <DEDUP_REMOVED lines=12> */
.L_x_260:
[----:B------:R-:W-:Y:S05]  /*6580*/  BSYNC B1 ;  /* 0x0000000000017941 */ /* 0x000fea0003800000 */
.L_x_259:
[----:B------:R-:W-:Y:S01]  /*6590*/  @!P4 IMAD R135, R135, R23, R10 ;  /* 0x000000178787c224 */ /* 0x000fe200078e020a */
[----:B------:R-:W-:Y:S04]  /*65a0*/  BSSY B1, `(.L_x_261) ;  /* 0x0000006000017945 */ /* 0x000fe80003800000 */
[----:B------:R0:W-:Y:S01]  /*65b0*/  @!P4 STG.E.U8 desc[UR38][R6.64+0xd9], R135 ;  /* 0x0000d9870600c986 */ /* 0x0001e2000c101126 */
[----:B------:R-:W-:Y:S05]  /*65c0*/  @P3 BRA `(.L_x_262) ;  /* 0x00000000000c3947 */ /* 0x000fea0003800000 */
[----:B------:R-:W1:Y:S02]  /*65d0*/  LDG.E.U8 R162, desc[UR38][R2.64+0xe0] ;  /* 0x0000e02602a27981 */ /* 0x000e64000c1e1100 */
[----:B-1----:R-:W-:-:S05]  /*65e0*/  PRMT R11, R162, 0x8880, RZ ;  /* 0x00008880a20b7816 */ /* 0x002fca00000000ff */
[----:B------:R-:W-:-:S07]  /*65f0*/  IMAD R10, R11, R22, RZ ;  /* 0x000000160b0a7224 */ /* 0x000fce00078e02ff */
.L_x_262:
[----:B------:R-:W-:Y:S05]  /*6600*/  BSYNC B1 ;  /* 0x0000000000017941 */ /* 0x000fea0003800000 */
.L_x_261:
[----:B-1----:R-:W-:Y:S01]  /*6610*/  @!P3 IMAD R11, R136, R23, R10 ;  /* 0x00000017880bb224 */ /* 0x002fe200078e020a */
[----:B------:R-:W-:Y:S04]  /*6620*/  BSSY B1, `(.L_x_263) ;  /* 0x0000006000017945 */ /* 0x000fe80003800000 */
[----:B------:R1:W-:Y:S01]  /*6630*/  @!P3 STG.E.U8 desc[UR38][R4.64+0xe0], R11 ;  /* 0x0000e00b0400b986 */ /* 0x0003e2000c101126 */
[----:B------:R-:W-:Y:S05]  /*6640*/  @P5 BRA `(.L_x_264) ;  /* 0x00000000000c5947 */ /* 0x000fea0003800000 */
[----:B------:R-:W1:Y:S02]  /*6650*/  LDG.E.U8 R162, desc[UR38][R2.64+0xe1] ;  /* 0x0000e12602a27981 */ /* 0x000e64000c1e1100 */
[----:B-1----:R-:W-:-:S05]  /*6660*/  PRMT R11, R162, 0x8880, RZ ;  /* 0x00008880a20b7816 */ /* 0x002fca00000000ff */
[----:B------:R-:W-:-:S07]  /*6670*/  IMAD R10, R11, R22, RZ ;  /* 0x000000160b0a7224 */ /* 0x000fce00078e02ff */
.L_x_264:
[----:B------:R-:W-:Y:S05]  /*6680*/  BSYNC B1 ;  /* 0x0000000000017941 */ /* 0x000fea0003800000 */
.L_x_263:
[----:B------:R-:W-:Y:S01]  /*6690*/  @!P5 IMAD R137, R137, R23, R10 ;  /* 0x000000178989d224 */ /* 0x000fe200078e020a */
[----:B------:R-:W-:Y:S04]  /*66a0*/  BSSY B1, `(.L_x_265) ;  /* 0x0000006000017945 */ /* 0x000fe80003800000 */
[----:B------:R0:W-:Y:S01]  /*66b0*/  @!P5 STG.E.U8 desc[UR38][R4.64+0xe1], R137 ;  /* 0x0000e1890400d986 */ /* 0x0001e2000c101126 */
[----:B------:R-:W-:Y:S05]  /*66c0*/  @P6 BRA `(.L_x_266) ;  /* 0x00000000000c6947 */ /* 0x000fea0003800000 */
[----:B------:R-:W1:Y:S02]  /*66d0*/  LDG.E.U8 R162, desc[UR38][R8.64+0xe0] ;  /* 0x0000e02608a27981 */ /* 0x000e64000c1e1100 */
[----:B-1----:R-:W-:-:S05]  /*66e0*/  PRMT R11, R162, 0x8880, RZ ;  /* 0x00008880a20b7816 */ /* 0x002fca00000000ff */
[----:B------:R-:W-:-:S07]  /*66f0*/  IMAD R10, R11, R22, RZ ;  /* 0x000000160b0a7224 */ /* 0x000fce00078e02ff */
.L_x_266:
[----:B------:R-:W-:Y:S05]  /*6700*/  BSYNC B1 ;  /* 0x0000000000017941 */ /* 0x000fea0003800000 */
.L_x_265:
[----:B-1----:R-:W-:Y:S01]  /*6710*/  @!P6 IMAD R11, R138, R23, R10 ;  /* 0x000000178a0be224 */ /* 0x002fe200078e020a */
[----:B------:R-:W-:Y:S04]  /*6720*/  BSSY B1, `(.L_x_267) ;  /* 0x0000006000017945 */ /* 0x000fe80003800000 */
[----:B------:R1:W-:Y:S01]  /*6730*/  @!P6 STG.E.U8 desc[UR38][R6.64+0xe0], R11 ;  /* 0x0000e00b0600e986 */ /* 0x0003e2000c101126 */
[----:B------:R-:W-:Y:S05]  /*6740*/  @P2 BRA `(.L_x_268) ;  /* 0x00000000000c2947 */ /* 0x000fea0003800000 */
[----:B------:R-:W1:Y:S02]  /*6750*/  LDG.E.U8 R162, desc[UR38][R8.64+0xe1] ;  /* 0x0000e12608a27981 */ /* 0x000e64000c1e1100 */
[----:B-1----:R-:W-:-:S05]  /*6760*/  PRMT R11, R162, 0x8880, RZ ;  /* 0x00008880a20b7816 */ /* 0x002fca00000000ff */
[----:B------:R-:W-:-:S07]  /*6770*/  IMAD R10, R11, R22, RZ ;  /* 0x000000160b0a7224 */ /* 0x000fce00078e02ff */
.L_x_268:
[----:B------:R-:W-:Y:S05]  /*6780*/  BSYNC B1 ;  /* 0x0000000000017941 */ /* 0x000fea0003800000 */
.L_x_267:
        /* <DEDUP_REMOVED lines=12> */
.L_x_270:
[----:B------:R-:W-:Y:S05]  /*6850*/  BSYNC B1 ;  /* 0x0000000000017941 */ /* 0x000fea0003800000 */
.L_x_269:
[----:B-1----:R-:W-:Y:S01]  /*6860*/  @!P5 IMAD R11, R140, R23, R10 ;  /* 0x000000178c0bd224 */ /* 0x002fe200078e020a */
[----:B------:R-:W-:Y:S04]  /*6870*/  BSSY B1, `(.L_x_271) ;  /* 0x0000006000017945 */ /* 0x000fe80003800000 */
[----:B------:R1:W-:Y:S01]  /*6880*/  @!P5 STG.E.U8 desc[UR38][R4.64+0xe8], R11 ;  /* 0x0000e80b0400d986 */ /* 0x0003e2000c101126 */
[----:B------:R-:W-:Y:S05]  /*6890*/  @P3 BRA `(.L_x_272) ;  /* 0x00000000000c3947 */ /* 0x000fea0003800000 */
[----:B------:R-:W1:Y:S02]  /*68a0*/  LDG.E.U8 R162, desc[UR38][R2.64+0xe9] ;  /* 0x0000e92602a27981 */ /* 0x000e64000c1e1100 */
[----:B-1----:R-:W-:-:S05]  /*68b0*/  PRMT R11, R162, 0x8880, RZ ;  /* 0x00008880a20b7816 */ /* 0x002fca00000000ff */
[----:B------:R-:W-:-:S07]  /*68c0*/  IMAD R10, R11, R22, RZ ;  /* 0x000000160b0a7224 */ /* 0x000fce00078e02ff */
.L_x_272:
[----:B------:R-:W-:Y:S05]  /*68d0*/  BSYNC B1 ;  /* 0x0000000000017941 */ /* 0x000fea0003800000 */
.L_x_271:
[----:B------:R-:W-:Y:S01]  /*68e0*/  @!P3 IMAD R141, R141, R23, R10 ;  /* 0x000000178d8db224 */ /* 0x000fe200078e020a */
[----:B------:R-:W-:Y:S04]  /*68f0*/  BSSY B1, `(.L_x_273) ;  /* 0x0000006000017945 */ /* 0x000fe80003800000 */
[----:B------:R0:W-:Y:S01]  /*6900*/  @!P3 STG.E.U8 desc[UR38][R4.64+0xe9], R141 ;  /* 0x0000e98d0400b986 */ /* 0x0001e2000c101126 */
[----:B------:R-:W-:Y:S05]  /*6910*/  @P2 BRA `(.L_x_274) ;  /* 0x00000000000c2947 */ /* 0x000fea0003800000 */
[----:B------:R-:W1:Y:S02]  /*6920*/  LDG.E.U8 R162, desc[UR38][R8.64+0xe8] ;  /* 0x0000e82608a27981 */ /* 0x000e64000c1e1100 */
[----:B-1----:R-:W-:-:S05]  /*6930*/  PRMT R11, R162, 0x8880, RZ ;  /* 0x00008880a20b7816 */ /* 0x002fca00000000ff */
[----:B------:R-:W-:-:S07]  /*6940*/  IMAD R10, R11, R22, RZ ;  /* 0x000000160b0a7224 */ /* 0x000fce00078e02ff */
.L_x_274:
[----:B------:R-:W-:Y:S05]  /*6950*/  BSYNC B1 ;  /* 0x0000000000017941 */ /* 0x000fea0003800000 */
.L_x_273:
[----:B-1----:R-:W-:Y:S01]  /*6960*/  @!P2 IMAD R11, R142, R23, R10 ;  /* 0x000000178e0ba224 */ /* 0x002fe200078e020a */
[----:B------:R-:W-:Y:S04]  /*6970*/  BSSY B1, `(.L_x_275) ;  /* 0x0000006000017945 */ /* 0x000fe80003800000 */
[----:B------:R1:W-:Y:S01]  /*6980*/  @!P2 STG.E.U8 desc[UR38][R6.64+0xe8], R11 ;  /* 0x0000e80b0600a986 */ /* 0x0003e2000c101126 */
[----:B------:R-:W-:Y:S05]  /*6990*/  @P6 BRA `(.L_x_276) ;  /* 0x00000000000c6947 */ /* 0x000fea0003800000 */
[----:B------:R-:W1:Y:S02]  /*69a0*/  LDG.E.U8 R162, desc[UR38][R8.64+0xe9] ;  /* 0x0000e92608a27981 */ /* 0x000e64000c1e1100 */
[----:B-1----:R-:W-:-:S05]  /*69b0*/  PRMT R11, R162, 0x8880, RZ ;  /* 0x00008880a20b7816 */ /* 0x002fca00000000ff */
[----:B------:R-:W-:-:S07]  /*69c0*/  IMAD R10, R11, R22, RZ ;  /* 0x000000160b0a7224 */ /* 0x000fce00078e02ff */
.L_x_276:
[----:B------:R-:W-:Y:S05]  /*69d0*/  BSYNC B1 ;  /* 0x0000000000017941 */ /* 0x000fea0003800000 */
.L_x_275:
[----:B------:R-:W-:Y:S01]  /*69e0*/  @!P6 IMAD R143, R143, R23, R10 ;  /* 0x000000178f8fe224 */ /* 0x000fe200078e020a */
[----:B------:R-:W-:Y:S04]  /*69f0*/  BSSY B1, `(.L_x_277) ;  /* 0x0000006000017945 */ /* 0x000fe80003800000 */
[----:B------:R0:W-:Y:S01]  /*6a00*/  @!P6 STG.E.U8 desc[UR38][R6.64+0xe9], R143 ;  /* 0x0000e98f0600e986 */ /* 0x0001e2000c101126 */
[----:B------:R-:W-:Y:S05]  /*6a10*/  @P4 BRA `(.L_x_278) ;  /* 0x00000000000c4947 */ /* 0x000fea0003800000 */
[----:B------:R-:W1:Y:S02]  /*6a20*/  LDG.E.U8 R162, desc[UR38][R2.64+0xf0] ;  /* 0x0000f02602a27981 */ /* 0x000e64000c1e1100 */
[----:B-1----:R-:W-:-:S05]  /*6a30*/  PRMT R11, R162, 0x8880, RZ ;  /* 0x00008880a20b7816 */ /* 0x002fca00000000ff */
[----:B------:R-:W-:-:S07]  /*6a40*/  IMAD R10, R11, R22, RZ ;  /* 0x000000160b0a7224 */ /* 0x000fce00078e02ff */
.L_x_278:
[----:B------:R-:W-:Y:S05]  /*6a50*/  BSYNC B1 ;  /* 0x0000000000017941 */ /* 0x000fea0003800000 */
.L_x_277:
[----:B------:R-:W-:Y:S01]  /*6a60*/  ISETP.LT.OR P3, PT, R0, 0xf2, !P1 ;  /* 0x000000f20000780c */ /* 0x000fe20004f61670 */
[----:B-1----:R-:W-:Y:S01]  /*6a70*/  @!P4 IMAD R11, R144, R23, R10 ;  /* 0x00000017900bc224 */ /* 0x002fe200078e020a */
[----:B------:R-:W-:Y:S01]  /*6a80*/  BSSY B1, `(.L_x_279) ;  /* 0x000000b000017945 */ /* 0x000fe20003800000 */
[C---:B------:R-:W-:Y:S02]  /*6a90*/  ISETP.LT.OR P2, PT, R0.reuse, 0xf1, !P0 ;  /* 0x000000f10000780c */ /* 0x040fe40004741670 */
[C---:B------:R-:W-:Y:S01]  /*6aa0*/  ISETP.LT.OR P5, PT, R0.reuse, 0xf2, !P0 ;  /* 0x000000f20000780c */ /* 0x040fe200047a1670 */
[----:B------:R1:W-:Y:S01]  /*6ab0*/  @!P4 STG.E.U8 desc[UR38][R4.64+0xf0], R11 ;  /* 0x0000f00b0400c986 */ /* 0x0003e2000c101126 */
[C---:B------:R-:W-:Y:S02]  /*6ac0*/  ISETP.LT.OR P4, PT, R0.reuse, 0xf9, !P1 ;  /* 0x000000f90000780c */ /* 0x040fe40004f81670 */
[C---:B------:R-:W-:Y:S02]  /*6ad0*/  ISETP.LT.OR P1, PT, R0.reuse, 0xfa, !P1 ;  /* 0x000000fa0000780c */ /* 0x040fe40004f21670 */
[----:B------:R-:W-:-:S02]  /*6ae0*/  ISETP.LT.OR P6, PT, R0, 0xf9, !P0 ;  /* 0x000000f90000780c */ /* 0x000fc400047c1670 */
[----:B------:R-:W-:Y:S11]  /*6af0*/  @P3 BRA `(.L_x_280) ;  /* 0x00000000000c3947 */ /* 0x000ff60003800000 */
[----:B------:R-:W1:Y:S02]  /*6b00*/  LDG.E.U8 R162, desc[UR38][R2.64+0xf1] ;  /* 0x0000f12602a27981 */ /* 0x000e64000c1e1100 */
[----:B-1----:R-:W-:-:S05]  /*6b10*/  PRMT R11, R162, 0x8880, RZ ;  /* 0x00008880a20b7816 */ /* 0x002fca00000000ff */
[----:B------:R-:W-:-:S07]  /*6b20*/  IMAD R10, R11, R22, RZ ;  /* 0x000000160b0a7224 */ /* 0x000fce00078e02ff */
.L_x_280:
[----:B------:R-:W-:Y:S05]  /*6b30*/  BSYNC B1 ;  /* 0x0000000000017941 */ /* 0x000fea0003800000 */
.L_x_279:
[----:B------:R-:W-:Y:S01]  /*6b40*/  @!P3 IMAD R145, R145, R23, R10 ;  /* 0x000000179191b224 */ /* 0x000fe200078e020a */
[----:B------:R-:W-:Y:S04]  /*6b50*/  BSSY B1, `(.L_x_281) ;  /* 0x0000006000017945 */ /* 0x000fe80003800000 */
[----:B------:R0:W-:Y:S01]  /*6b60*/  @!P3 STG.E.U8 desc[UR38][R4.64+0xf1], R145 ;  /* 0x0000f1910400b986 */ /* 0x0001e2000c101126 */
[----:B------:R-:W-:Y:S05]  /*6b70*/  @P2 BRA `(.L_x_282) ;  /* 0x00000000000c2947 */ /* 0x000fea0003800000 */
[----:B------:R-:W1:Y:S02]  /*6b80*/  LDG.E.U8 R162, desc[UR38][R8.64+0xf0] ;  /* 0x0000f02608a27981 */ /* 0x000e64000c1e1100 */
[----:B-1----:R-:W-:-:S05]  /*6b90*/  PRMT R11, R162, 0x8880, RZ ;  /* 0x00008880a20b7816 */ /* 0x002fca00000000ff */
[----:B------:R-:W-:-:S07]  /*6ba0*/  IMAD R10, R11, R22, RZ ;  /* 0x000000160b0a7224 */ /* 0x000fce00078e02ff */
.L_x_282:
[----:B------:R-:W-:Y:S05]  /*6bb0*/  BSYNC B1 ;  /* 0x0000000000017941 */ /* 0x000fea0003800000 */
.L_x_281:
[----:B-1----:R-:W-:Y:S01]  /*6bc0*/  @!P2 IMAD R11, R146, R23, R10 ;  /* 0x00000017920ba224 */ /* 0x002fe200078e020a */
[----:B------:R-:W-:Y:S04]  /*6bd0*/  BSSY B1, `(.L_x_283) ;  /* 0x0000006000017945 */ /* 0x000fe80003800000 */
[----:B------:R1:W-:Y:S01]  /*6be0*/  @!P2 STG.E.U8 desc[UR38][R6.64+0xf0], R11 ;  /* 0x0000f00b0600a986 */ /* 0x0003e2000c101126 */
[----:B------:R-:W-:Y:S05]  /*6bf0*/  @P5 BRA `(.L_x_284) ;  /* 0x00000000000c5947 */ /* 0x000fea0003800000 */
[----:B------:R-:W1:Y:S02]  /*6c00*/  LDG.E.U8 R162, desc[UR38][R8.64+0xf1] ;  /* 0x0000f12608a27981 */ /* 0x000e64000c1e1100 */
[----:B-1----:R-:W-:-:S05]  /*6c10*/  PRMT R11, R162, 0x8880, RZ ;  /* 0x00008880a20b7816 */ /* 0x002fca00000000ff */
[----:B------:R-:W-:-:S07]  /*6c20*/  IMAD R10, R11, R22, RZ ;  /* 0x000000160b0a7224 */ /* 0x000fce00078e02ff */
.L_x_284:
[----:B------:R-:W-:Y:S05]  /*6c30*/  BSYNC B1 ;  /* 0x0000000000017941 */ /* 0x000fea0003800000 */
.L_x_283:
[----:B------:R-:W-:Y:S01]  /*6c40*/  @!P5 IMAD R147, R147, R23, R10 ;  /* 0x000000179393d224 */ /* 0x000fe200078e020a */
[----:B------:R-:W-:Y:S04]  /*6c50*/  BSSY B1, `(.L_x_285) ;  /* 0x0000006000017945 */ /* 0x000fe80003800000 */
[----:B------:R0:W-:Y:S01]  /*6c60*/  @!P5 STG.E.U8 desc[UR38][R6.64+0xf1], R147 ;  /* 0x0000f1930600d986 */ /* 0x0001e2000c101126 */
[----:B------:R-:W-:Y:S05]  /*6c70*/  @P4 BRA `(.L_x_286) ;  /* 0x00000000000c4947 */ /* 0x000fea0003800000 */
[----:B------:R-:W1:Y:S02]  /*6c80*/  LDG.E.U8 R162, desc[UR38][R2.64+0xf8] ;  /* 0x0000f82602a27981 */ /* 0x000e64000c1e1100 */
[----:B-1----:R-:W-:-:S05]  /*6c90*/  PRMT R11, R162, 0x8880, RZ ;  /* 0x00008880a20b7816 */ /* 0x002fca00000000ff */
[----:B------:R-:W-:-:S07]  /*6ca0*/  IMAD R10, R11, R22, RZ ;  /* 0x000000160b0a7224 */ /* 0x000fce00078e02ff */
.L_x_286:
[----:B------:R-:W-:Y:S05]  /*6cb0*/  BSYNC B1 ;  /* 0x0000000000017941 */ /* 0x000fea0003800000 */
.L_x_285:
[----:B-1----:R-:W-:Y:S01]  /*6cc0*/  @!P4 IMAD R11, R148, R23, R10 ;  /* 0x00000017940bc224 */ /* 0x002fe200078e020a */
[----:B------:R-:W-:Y:S04]  /*6cd0*/  BSSY B1, `(.L_x_287) ;  /* 0x0000006000017945 */ /* 0x000fe80003800000 */
[----:B------:R1:W-:Y:S01]  /*6ce0*/  @!P4 STG.E.U8 desc[UR38][R4.64+0xf8], R11 ;  /* 0x0000f80b0400c986 */ /* 0x0003e2000c101126 */
[----:B------:R-:W-:Y:S05]  /*6cf0*/  @P1 BRA `(.L_x_288) ;  /* 0x00000000000c1947 */ /* 0x000fea0003800000 */
[----:B------:R-:W1:Y:S02]  /*6d00*/  LDG.E.U8 R162, desc[UR38][R2.64+0xf9] ;  /* 0x0000f92602a27981 */ /* 0x000e64000c1e1100 */
[----:B-1----:R-:W-:-:S05]  /*6d10*/  PRMT R11, R162, 0x8880, RZ ;  /* 0x00008880a20b7816 */ /* 0x002fca00000000ff */
[----:B------:R-:W-:-:S07]  /*6d20*/  IMAD R10, R11, R22, RZ ;  /* 0x000000160b0a7224 */ /* 0x000fce00078e02ff */
.L_x_288:
[----:B------:R-:W-:Y:S05]  /*6d30*/  BSYNC B1 ;  /* 0x0000000000017941 */ /* 0x000fea0003800000 */
.L_x_287:
[----:B------:R-:W-:Y:S01]  /*6d40*/  @!P1 IMAD R149, R149, R23, R10 ;  /* 0x0000001795959224 */ /* 0x000fe200078e020a */
[----:B------:R-:W-:Y:S04]  /*6d50*/  BSSY B1, `(.L_x_289) ;  /* 0x0000006000017945 */ /* 0x000fe80003800000 */
[----:B------:R0:W-:Y:S01]  /*6d60*/  @!P1 STG.E.U8 desc[UR38][R4.64+0xf9], R149 ;  /* 0x0000f99504009986 */ /* 0x0001e2000c101126 */
[----:B------:R-:W-:Y:S05]  /*6d70*/  @P6 BRA `(.L_x_290) ;  /* 0x00000000000c6947 */ /* 0x000fea0003800000 */
[----:B------:R-:W0:Y:S02]  /*6d80*/  LDG.E.U8 R162, desc[UR38][R8.64+0xf8] ;  /* 0x0000f82608a27981 */ /* 0x000e24000c1e1100 */
[----:B0-----:R-:W-:-:S05]  /*6d90*/  PRMT R3, R162, 0x8880, RZ ;  /* 0x00008880a2037816 */ /* 0x001fca00000000ff */
[----:B------:R-:W-:-:S07]  /*6da0*/  IMAD R10, R3, R22, RZ ;  /* 0x00000016030a7224 */ /* 0x000fce00078e02ff */
.L_x_290:
[----:B------:R-:W-:Y:S05]  /*6db0*/  BSYNC B1 ;  /* 0x0000000000017941 */ /* 0x000fea0003800000 */
.L_x_289:
[----:B0-----:R-:W-:Y:S01]  /*6dc0*/  @!P6 IMAD R3, R150, R23, R10 ;  /* 0x000000179603e224 */ /* 0x001fe200078e020a */
[----:B------:R-:W-:Y:S01]  /*6dd0*/  ISETP.LT.OR P0, PT, R0, 0xfa, !P0 ;  /* 0x000000fa0000780c */ /* 0x000fe20004701670 */
[----:B------:R-:W-:Y:S03]  /*6de0*/  BSSY B1, `(.L_x_291) ;  /* 0x0000006000017945 */ /* 0x000fe60003800000 */
[----:B------:R0:W-:Y:S09]  /*6df0*/  @!P6 STG.E.U8 desc[UR38][R6.64+0xf8], R3 ;  /* 0x0000f8030600e986 */ /* 0x0001f2000c101126 */
[----:B------:R-:W-:Y:S05]  /*6e00*/  @P0 BRA `(.L_x_292) ;  /* 0x00000000000c0947 */ /* 0x000fea0003800000 */
[----:B------:R-:W0:Y:S02]  /*6e10*/  LDG.E.U8 R162, desc[UR38][R8.64+0xf9] ;  /* 0x0000f92608a27981 */ /* 0x000e24000c1e1100 */
[----:B0-----:R-:W-:-:S05]  /*6e20*/  PRMT R3, R162, 0x8880, RZ ;  /* 0x00008880a2037816 */ /* 0x001fca00000000ff */
[----:B------:R-:W-:-:S07]  /*6e30*/  IMAD R10, R3, R22, RZ ;  /* 0x00000016030a7224 */ /* 0x000fce00078e02ff */
.L_x_292:
[----:B------:R-:W-:Y:S05]  /*6e40*/  BSYNC B1 ;  /* 0x0000000000017941 */ /* 0x000fea0003800000 */
.L_x_291:
[----:B------:R-:W-:Y:S01]  /*6e50*/  IMAD R151, R151, R23, R10 ;  /* 0x0000001797977224 */ /* 0x000fe200078e020a */
[----:B------:R-:W-:Y:S06]  /*6e60*/  @P0 BRA `(.L_x_293) ;  /* 0x0000001800100947 */ /* 0x000fec0003800000 */
[----:B------:R0:W-:Y:S01]  /*6e70*/  STG.E.U8 desc[UR38][R6.64+0xf9], R151 ;  /* 0x0000f99706007986 */ /* 0x0001e2000c101126 */
[----:B------:R-:W-:Y:S05]  /*6e80*/  BRA `(.L_x_293) ;  /* 0x0000001800087947 */ /* 0x000fea0003800000 */
.L_x_36:
[C---:B------:R-:W-:Y:S02]  /*6e90*/  ISETP.GE.AND P1, PT, R165.reuse, 0x1, PT ;  /* 0x00000001a500780c */ /* 0x040fe40003f26270 */
[----:B------:R-:W-:Y:S02]  /*6ea0*/  ISETP.GE.AND P0, PT, R165, 0x9, PT ;  /* 0x00000009a500780c */ /* 0x000fe40003f06270 */
[C---:B------:R-:W-:Y:S02]  /*6eb0*/  ISETP.LT.OR P3, PT, R0.reuse, 0x1, !P1 ;  /* 0x000000010000780c */ /* 0x040fe40004f61670 */
[C---:B------:R-:W-:Y:S02]  /*6ec0*/  ISETP.LT.OR P2, PT, R0.reuse, 0x2, !P1 ;  /* 0x000000020000780c */ /* 0x040fe40004f41670 */
[C---:B------:R-:W-:Y:S02]  /*6ed0*/  ISETP.LT.OR P6, PT, R0.reuse, 0x1, !P0 ;  /* 0x000000010000780c */ /* 0x040fe400047c1670 */
[----:B------:R-:W-:-:S02]  /*6ee0*/  ISETP.LT.OR P4, PT, R0, 0x2, !P0 ;  /* 0x000000020000780c */ /* 0x000fc40004781670 */
[----:B------:R-:W-:-:S05]  /*6ef0*/  ISETP.LT.OR P5, PT, R0, 0xa, !P1 ;  /* 0x0000000a0000780c */ /* 0x000fca0004fa1670 */
[-C--:B------:R-:W-:Y:S02]  /*6f00*/  @!P3 IMAD R3, R24, R23.reuse, RZ ;  /* 0x000000171803b224 */ /* 0x080fe400078e02ff */
[-C--:B------:R-:W-:Y:S02]  /*6f10*/  @!P2 IMAD R25, R25, R23.reuse, RZ ;  /* 0x000000171919a224 */ /* 0x080fe400078e02ff */
[-C--:B------:R-:W-:Y:S01]  /*6f20*/  @!P6 IMAD R9, R26, R23.reuse, RZ ;  /* 0x000000171a09e224 */ /* 0x080fe200078e02ff */
[----:B------:R0:W-:Y:S01]  /*6f30*/  @!P3 STG.E.U8 desc[UR38][R4.64], R3 ;  /* 0x000000030400b986 */ /* 0x0001e2000c101126 */
[C---:B------:R-:W-:Y:S01]  /*6f40*/  ISETP.LT.OR P3, PT, R0.reuse, 0x9, !P1 ;  /* 0x000000090000780c */ /* 0x040fe20004f61670 */
[-C--:B------:R-:W-:Y:S02]  /*6f50*/  @!P4 IMAD R27, R27, R23.reuse, RZ ;  /* 0x000000171b1bc224 */ /* 0x080fe400078e02ff */
[----:B------:R-:W-:Y:S01]  /*6f60*/  @!P5 IMAD R29, R29, R23, RZ ;  /* 0x000000171d1dd224 */ /* 0x000fe200078e02ff */
[----:B------:R-:W-:Y:S01]  /*6f70*/  @!P2 STG.E.U8 desc[UR38][R4.64+0x1], R25 ;  /* 0x000001190400a986 */ /* 0x000fe2000c101126 */
[----:B------:R-:W-:-:S03]  /*6f80*/  ISETP.LT.OR P2, PT, R0, 0x9, !P0 ;  /* 0x000000090000780c */ /* 0x000fc60004741670 */
[----:B------:R1:W-:Y:S01]  /*6f90*/  @!P6 STG.E.U8 desc[UR38][R6.64], R9 ;  /* 0x000000090600e986 */ /* 0x0003e2000c101126 */
[----:B------:R-:W-:-:S03]  /*6fa0*/  ISETP.LT.OR P6, PT, R0, 0xa, !P0 ;  /* 0x0000000a0000780c */ /* 0x000fc600047c1670 */
[----:B------:R-:W-:Y:S01]  /*6fb0*/  @!P4 STG.E.U8 desc[UR38][R6.64+0x1], R27 ;  /* 0x0000011b0600c986 */ /* 0x000fe2000c101126 */
[----:B0-----:R-:W-:Y:S01]  /*6fc0*/  @!P3 IMAD R3, R28, R23, RZ ;  /* 0x000000171c03b224 */ /* 0x001fe200078e02ff */
[C---:B------:R-:W-:Y:S02]  /*6fd0*/  ISETP.LT.OR P4, PT, R0.reuse, 0x11, !P1 ;  /* 0x000000110000780c */ /* 0x040fe40004f81670 */
[----:B------:R-:W-:Y:S01]  /*6fe0*/  @!P5 STG.E.U8 desc[UR38][R4.64+0x9], R29 ;  /* 0x0000091d0400d986 */ /* 0x000fe2000c101126 */
[----:B------:R-:W-:-:S03]  /*6ff0*/  ISETP.LT.OR P5, PT, R0, 0x11, !P0 ;  /* 0x000000110000780c */ /* 0x000fc600047a1670 */
[----:B------:R0:W-:Y:S01]  /*7000*/  @!P3 STG.E.U8 desc[UR38][R4.64+0x8], R3 ;  /* 0x000008030400b986 */ /* 0x0001e2000c101126 */
[----:B------:R-:W-:Y:S01]  /*7010*/  ISETP.LT.OR P3, PT, R0, 0x12, !P1 ;  /* 0x000000120000780c */ /* 0x000fe20004f61670 */
[-C--:B-1----:R-:W-:Y:S02]  /*7020*/  @!P2 IMAD R9, R30, R23.reuse, RZ ;  /* 0x000000171e09a224 */ /* 0x082fe400078e02ff */
[----:B------:R-:W-:-:S03]  /*7030*/  @!P6 IMAD R31, R31, R23, RZ ;  /* 0x000000171f1fe224 */ /* 0x000fc600078e02ff */
[-C--:B------:R-:W-:Y:S01]  /*7040*/  @!P4 IMAD R11, R32, R23.reuse, RZ ;  /* 0x00000017200bc224 */ /* 0x080fe200078e02ff */
[----:B------:R1:W-:Y:S01]  /*7050*/  @!P2 STG.E.U8 desc[UR38][R6.64+0x8], R9 ;  /* 0x000008090600a986 */ /* 0x0003e2000c101126 */
[----:B------:R-:W-:Y:S01]  /*7060*/  ISETP.LT.OR P2, PT, R0, 0x12, !P0 ;  /* 0x000000120000780c */ /* 0x000fe20004741670 */
[-C--:B0-----:R-:W-:Y:S02]  /*7070*/  @!P5 IMAD R3, R34, R23.reuse, RZ ;  /* 0x000000172203d224 */ /* 0x081fe400078e02ff */
[----:B------:R-:W-:Y:S02]  /*7080*/  @!P6 STG.E.U8 desc[UR38][R6.64+0x9], R31 ;  /* 0x0000091f0600e986 */ /* 0x000fe4000c101126 */
[----:B------:R-:W-:Y:S01]  /*7090*/  @!P3 IMAD R33, R33, R23, RZ ;  /* 0x000000172121b224 */ /* 0x000fe200078e02ff */
[C---:B------:R-:W-:Y:S01]  /*70a0*/  ISETP.LT.OR P6, PT, R0.reuse, 0x19, !P1 ;  /* 0x000000190000780c */ /* 0x040fe20004fc1670 */
[----:B------:R-:W-:Y:S01]  /*70b0*/  @!P4 STG.E.U8 desc[UR38][R4.64+0x10], R11 ;  /* 0x0000100b0400c986 */ /* 0x000fe2000c101126 */
[----:B------:R-:W-:-:S03]  /*70c0*/  ISETP.LT.OR P4, PT, R0, 0x1a, !P1 ;  /* 0x0000001a0000780c */ /* 0x000fc60004f81670 */
[----:B------:R-:W-:Y:S01]  /*70d0*/  @!P3 STG.E.U8 desc[UR38][R4.64+0x11], R33 ;  /* 0x000011210400b986 */ /* 0x000fe2000c101126 */
[C---:B------:R-:W-:Y:S01]  /*70e0*/  ISETP.LT.OR P3, PT, R0.reuse, 0x19, !P0 ;  /* 0x000000190000780c */ /* 0x040fe20004761670 */
[----:B------:R-:W-:Y:S02]  /*70f0*/  @!P2 IMAD R35, R35, R23, RZ ;  /* 0x000000172323a224 */ /* 0x000fe400078e02ff */
[----:B------:R0:W-:Y:S01]  /*7100*/  @!P5 STG.E.U8 desc[UR38][R6.64+0x10], R3 ;  /* 0x000010030600d986 */ /* 0x0001e2000c101126 */
[----:B------:R-:W-:-:S03]  /*7110*/  ISETP.LT.OR P5, PT, R0, 0x1a, !P0 ;  /* 0x0000001a0000780c */ /* 0x000fc600047a1670 */
[-C--:B-1----:R-:W-:Y:S01]  /*7120*/  @!P6 IMAD R9, R36, R23.reuse, RZ ;  /* 0x000000172409e224 */ /* 0x082fe200078e02ff */
[----:B------:R-:W-:Y:S01]  /*7130*/  @!P2 STG.E.U8 desc[UR38][R6.64+0x11], R35 ;  /* 0x000011230600a986 */ /* 0x000fe2000c101126 */
[C---:B------:R-:W-:Y:S01]  /*7140*/  ISETP.LT.OR P2, PT, R0.reuse, 0x21, !P1 ;  /* 0x000000210000780c */ /* 0x040fe20004f41670 */
[-C--:B------:R-:W-:Y:S02]  /*7150*/  @!P4 IMAD R37, R37, R23.reuse, RZ ;  /* 0x000000172525c224 */ /* 0x080fe400078e02ff */
[----:B------:R1:W-:Y:S01]  /*7160*/  @!P6 STG.E.U8 desc[UR38][R4.64+0x18], R9 ;  /* 0x000018090400e986 */ /* 0x0003e2000c101126 */
[----:B------:R-:W-:Y:S01]  /*7170*/  ISETP.LT.OR P6, PT, R0, 0x22, !P1 ;  /* 0x000000220000780c */ /* 0x000fe20004fc1670 */
[-C--:B0-----:R-:W-:Y:S02]  /*7180*/  @!P3 IMAD R3, R38, R23.reuse, RZ ;  /* 0x000000172603b224 */ /* 0x081fe400078e02ff */
[----:B------:R-:W-:Y:S01]  /*7190*/  @!P4 STG.E.U8 desc[UR38][R4.64+0x19], R37 ;  /* 0x000019250400c986 */ /* 0x000fe2000c101126 */
[----:B------:R-:W-:Y:S01]  /*71a0*/  @!P5 IMAD R39, R39, R23, RZ ;  /* 0x000000172727d224 */ /* 0x000fe200078e02ff */
[----:B------:R-:W-:-:S02]  /*71b0*/  ISETP.LT.OR P4, PT, R0, 0x21, !P0 ;  /* 0x000000210000780c */ /* 0x000fc40004781670 */
[----:B------:R0:W-:Y:S01]  /*71c0*/  @!P3 STG.E.U8 desc[UR38][R6.64+0x18], R3 ;  /* 0x000018030600b986 */ /* 0x0001e2000c101126 */
[----:B------:R-:W-:Y:S01]  /*71d0*/  ISETP.LT.OR P3, PT, R0, 0x22, !P0 ;  /* 0x000000220000780c */ /* 0x000fe20004761670 */
[-C--:B-1----:R-:W-:Y:S02]  /*71e0*/  @!P2 IMAD R9, R40, R23.reuse, RZ ;  /* 0x000000172809a224 */ /* 0x082fe400078e02ff */
[----:B------:R-:W-:Y:S01]  /*71f0*/  @!P5 STG.E.U8 desc[UR38][R6.64+0x19], R39 ;  /* 0x000019270600d986 */ /* 0x000fe2000c101126 */
[C---:B------:R-:W-:Y:S01]  /*7200*/  ISETP.LT.OR P5, PT, R0.reuse, 0x29, !P1 ;  /* 0x000000290000780c */ /* 0x040fe20004fa1670 */
[-C--:B------:R-:W-:Y:S02]  /*7210*/  @!P6 IMAD R41, R41, R23.reuse, RZ ;  /* 0x000000172929e224 */ /* 0x080fe400078e02ff */
[----:B------:R1:W-:Y:S01]  /*7220*/  @!P2 STG.E.U8 desc[UR38][R4.64+0x20], R9 ;  /* 0x000020090400a986 */ /* 0x0003e2000c101126 */
[----:B------:R-:W-:Y:S02]  /*7230*/  ISETP.LT.OR P2, PT, R0, 0x2a, !P1 ;  /* 0x0000002a0000780c */ /* 0x000fe40004f41670 */
[-C--:B------:R-:W-:Y:S01]  /*7240*/  @!P4 IMAD R11, R42, R23.reuse, RZ ;  /* 0x000000172a0bc224 */ /* 0x080fe200078e02ff */
[----:B------:R-:W-:Y:S01]  /*7250*/  @!P6 STG.E.U8 desc[UR38][R4.64+0x21], R41 ;  /* 0x000021290400e986 */ /* 0x000fe2000c101126 */
[----:B------:R-:W-:Y:S01]  /*7260*/  ISETP.LT.OR P6, PT, R0, 0x29, !P0 ;  /* 0x000000290000780c */ /* 0x000fe200047c1670 */
[----:B------:R-:W-:-:S02]  /*7270*/  @!P3 IMAD R43, R43, R23, RZ ;  /* 0x000000172b2bb224 */ /* 0x000fc400078e02ff */
[----:B------:R-:W-:Y:S01]  /*7280*/  @!P4 STG.E.U8 desc[UR38][R6.64+0x20], R11 ;  /* 0x0000200b0600c986 */ /* 0x000fe2000c101126 */
[----:B------:R-:W-:Y:S01]  /*7290*/  ISETP.LT.OR P4, PT, R0, 0x2a, !P0 ;  /* 0x0000002a0000780c */ /* 0x000fe20004781670 */
[-C--:B0-----:R-:W-:Y:S02]  /*72a0*/  @!P5 IMAD R3, R44, R23.reuse, RZ ;  /* 0x000000172c03d224 */ /* 0x081fe400078e02ff */
[----:B------:R-:W-:Y:S01]  /*72b0*/  @!P3 STG.E.U8 desc[UR38][R6.64+0x21], R43 ;  /* 0x0000212b0600b986 */ /* 0x000fe2000c101126 */
[C---:B------:R-:W-:Y:S01]  /*72c0*/  ISETP.LT.OR P3, PT, R0.reuse, 0x31, !P1 ;  /* 0x000000310000780c */ /* 0x040fe20004f61670 */
[-C--:B------:R-:W-:Y:S02]  /*72d0*/  @!P2 IMAD R45, R45, R23.reuse, RZ ;  /* 0x000000172d2da224 */ /* 0x080fe400078e02ff */
[----:B------:R0:W-:Y:S01]  /*72e0*/  @!P5 STG.E.U8 desc[UR38][R4.64+0x28], R3 ;  /* 0x000028030400d986 */ /* 0x0001e2000c101126 */
[----:B------:R-:W-:Y:S01]  /*72f0*/  ISETP.LT.OR P5, PT, R0, 0x32, !P1 ;  /* 0x000000320000780c */ /* 0x000fe20004fa1670 */
[----:B-1----:R-:W-:-:S02]  /*7300*/  @!P6 IMAD R9, R46, R23, RZ ;  /* 0x000000172e09e224 */ /* 0x002fc400078e02ff */
[----:B------:R-:W-:Y:S01]  /*7310*/  @!P2 STG.E.U8 desc[UR38][R4.64+0x29], R45 ;  /* 0x0000292d0400a986 */ /* 0x000fe2000c101126 */
[C---:B------:R-:W-:Y:S01]  /*7320*/  ISETP.LT.OR P2, PT, R0.reuse, 0x31, !P0 ;  /* 0x000000310000780c */ /* 0x040fe20004741670 */
[-C--:B------:R-:W-:Y:S02]  /*7330*/  @!P4 IMAD R47, R47, R23.reuse, RZ ;  /* 0x000000172f2fc224 */ /* 0x080fe400078e02ff */
[----:B------:R1:W-:Y:S01]  /*7340*/  @!P6 STG.E.U8 desc[UR38][R6.64+0x28], R9 ;  /* 0x000028090600e986 */ /* 0x0003e2000c101126 */
[----:B------:R-:W-:Y:S01]  /*7350*/  ISETP.LT.OR P6, PT, R0, 0x32, !P0 ;  /* 0x000000320000780c */ /* 0x000fe200047c1670 */
[-C--:B0-----:R-:W-:Y:S02]  /*7360*/  @!P3 IMAD R3, R48, R23.reuse, RZ ;  /* 0x000000173003b224 */ /* 0x081fe400078e02ff */
[----:B------:R-:W-:Y:S02]  /*7370*/  @!P4 STG.E.U8 desc[UR38][R6.64+0x29], R47 ;  /* 0x0000292f0600c986 */ /* 0x000fe4000c101126 */
[-C--:B------:R-:W-:Y:S01]  /*7380*/  @!P5 IMAD R49, R49, R23.reuse, RZ ;  /* 0x000000173131d224 */ /* 0x080fe200078e02ff */
[C---:B------:R-:W-:Y:S01]  /*7390*/  ISETP.LT.OR P4, PT, R0.reuse, 0x39, !P1 ;  /* 0x000000390000780c */ /* 0x040fe20004f81670 */
[----:B------:R0:W-:Y:S01]  /*73a0*/  @!P3 STG.E.U8 desc[UR38][R4.64+0x30], R3 ;  /* 0x000030030400b986 */ /* 0x0001e2000c101126 */
[----:B------:R-:W-:Y:S01]  /*73b0*/  ISETP.LT.OR P3, PT, R0, 0x3a, !P1 ;  /* 0x0000003a0000780c */ /* 0x000fe20004f61670 */
[----:B-1----:R-:W-:-:S02]  /*73c0*/  @!P2 IMAD R9, R50, R23, RZ ;  /* 0x000000173209a224 */ /* 0x002fc400078e02ff */
[----:B------:R-:W-:Y:S01]  /*73d0*/  @!P5 STG.E.U8 desc[UR38][R4.64+0x31], R49 ;  /* 0x000031310400d986 */ /* 0x000fe2000c101126 */
[C---:B------:R-:W-:Y:S01]  /*73e0*/  ISETP.LT.OR P5, PT, R0.reuse, 0x39, !P0 ;  /* 0x000000390000780c */ /* 0x040fe200047a1670 */
[----:B------:R-:W-:Y:S02]  /*73f0*/  @!P6 IMAD R51, R51, R23, RZ ;  /* 0x000000173333e224 */ /* 0x000fe400078e02ff */
[----:B------:R1:W-:Y:S01]  /*7400*/  @!P2 STG.E.U8 desc[UR38][R6.64+0x30], R9 ;  /* 0x000030090600a986 */ /* 0x0003e2000c101126 */
[----:B------:R-:W-:-:S03]  /*7410*/  ISETP.LT.OR P2, PT, R0, 0x3a, !P0 ;  /* 0x0000003a0000780c */ /* 0x000fc60004741670 */
[-C--:B------:R-:W-:Y:S01]  /*7420*/  @!P4 IMAD R11, R52, R23.reuse, RZ ;  /* 0x00000017340bc224 */ /* 0x080fe200078e02ff */
[----:B------:R-:W-:Y:S01]  /*7430*/  @!P6 STG.E.U8 desc[UR38][R6.64+0x31], R51 ;  /* 0x000031330600e986 */ /* 0x000fe2000c101126 */
[C---:B------:R-:W-:Y:S01]  /*7440*/  ISETP.LT.OR P6, PT, R0.reuse, 0x41, !P1 ;  /* 0x000000410000780c */ /* 0x040fe20004fc1670 */
[-C--:B------:R-:W-:Y:S02]  /*7450*/  @!P3 IMAD R53, R53, R23.reuse, RZ ;  /* 0x000000173535b224 */ /* 0x080fe400078e02ff */
[----:B------:R-:W-:Y:S01]  /*7460*/  @!P4 STG.E.U8 desc[UR38][R4.64+0x38], R11 ;  /* 0x0000380b0400c986 */ /* 0x000fe2000c101126 */
[----:B------:R-:W-:Y:S01]  /*7470*/  ISETP.LT.OR P4, PT, R0, 0x42, !P1 ;  /* 0x000000420000780c */ /* 0x000fe20004f81670 */
[-C--:B0-----:R-:W-:Y:S02]  /*7480*/  @!P5 IMAD R3, R54, R23.reuse, RZ ;  /* 0x000000173603d224 */ /* 0x081fe400078e02ff */
[----:B------:R-:W-:Y:S01]  /*7490*/  @!P3 STG.E.U8 desc[UR38][R4.64+0x39], R53 ;  /* 0x000039350400b986 */ /* 0x000fe2000c101126 */
[----:B------:R-:W-:Y:S01]  /*74a0*/  ISETP.LT.OR P3, PT, R0, 0x41, !P0 ;  /* 0x000000410000780c */ /* 0x000fe20004761670 */
[----:B------:R-:W-:-:S02]  /*74b0*/  @!P2 IMAD R55, R55, R23, RZ ;  /* 0x000000173737a224 */ /* 0x000fc400078e02ff */
[----:B------:R0:W-:Y:S01]  /*74c0*/  @!P5 STG.E.U8 desc[UR38][R6.64+0x38], R3 ;  /* 0x000038030600d986 */ /* 0x0001e2000c101126 */
[----:B------:R-:W-:Y:S01]  /*74d0*/  ISETP.LT.OR P5, PT, R0, 0x42, !P0 ;  /* 0x000000420000780c */ /* 0x000fe200047a1670 */
[-C--:B-1----:R-:W-:Y:S02]  /*74e0*/  @!P6 IMAD R9, R56, R23.reuse, RZ ;  /* 0x000000173809e224 */ /* 0x082fe400078e02ff */
[----:B------:R-:W-:Y:S01]  /*74f0*/  @!P2 STG.E.U8 desc[UR38][R6.64+0x39], R55 ;  /* 0x000039370600a986 */ /* 0x000fe2000c101126 */
[C---:B------:R-:W-:Y:S01]  /*7500*/  ISETP.LT.OR P2, PT, R0.reuse, 0x49, !P1 ;  /* 0x000000490000780c */ /* 0x040fe20004f41670 */
[-C--:B------:R-:W-:Y:S02]  /*7510*/  @!P4 IMAD R57, R57, R23.reuse, RZ ;  /* 0x000000173939c224 */ /* 0x080fe400078e02ff */
[----:B------:R1:W-:Y:S01]  /*7520*/  @!P6 STG.E.U8 desc[UR38][R4.64+0x40], R9 ;  /* 0x000040090400e986 */ /* 0x0003e2000c101126 */
[----:B------:R-:W-:Y:S01]  /*7530*/  ISETP.LT.OR P6, PT, R0, 0x4a, !P1 ;  /* 0x0000004a0000780c */ /* 0x000fe20004fc1670 */
[----:B0-----:R-:W-:-:S02]  /*7540*/  @!P3 IMAD R3, R58, R23, RZ ;  /* 0x000000173a03b224 */ /* 0x001fc400078e02ff */
[----:B------:R-:W-:Y:S02]  /*7550*/  @!P4 STG.E.U8 desc[UR38][R4.64+0x41], R57 ;  /* 0x000041390400c986 */ /* 0x000fe4000c101126 */
[-C--:B------:R-:W-:Y:S01]  /*7560*/  @!P5 IMAD R59, R59, R23.reuse, RZ ;  /* 0x000000173b3bd224 */ /* 0x080fe200078e02ff */
[C---:B------:R-:W-:Y:S01]  /*7570*/  ISETP.LT.OR P4, PT, R0.reuse, 0x49, !P0 ;  /* 0x000000490000780c */ /* 0x040fe20004781670 */
[----:B------:R0:W-:Y:S01]  /*7580*/  @!P3 STG.E.U8 desc[UR38][R6.64+0x40], R3 ;  /* 0x000040030600b986 */ /* 0x0001e2000c101126 */
[----:B------:R-:W-:Y:S01]  /*7590*/  ISETP.LT.OR P3, PT, R0, 0x4a, !P0 ;  /* 0x0000004a0000780c */ /* 0x000fe20004761670 */
[-C--:B-1----:R-:W-:Y:S02]  /*75a0*/  @!P2 IMAD R9, R60, R23.reuse, RZ ;  /* 0x000000173c09a224 */ /* 0x082fe400078e02ff */
[----:B------:R-:W-:Y:S01]  /*75b0*/  @!P5 STG.E.U8 desc[UR38][R6.64+0x41], R59 ;  /* 0x0000413b0600d986 */ /* 0x000fe2000c101126 */
[----:B------:R-:W-:Y:S01]  /*75c0*/  ISETP.LT.OR P5, PT, R0, 0x51, !P1 ;  /* 0x000000510000780c */ /* 0x000fe20004fa1670 */
[----:B------:R-:W-:-:S02]  /*75d0*/  @!P6 IMAD R61, R61, R23, RZ ;  /* 0x000000173d3de224 */ /* 0x000fc400078e02ff */
        /* <DEDUP_REMOVED lines=163> */
[C---:B------:R-:W-:Y:S01]  /*8010*/  ISETP.LT.OR P5, PT, R0.reuse, 0xba, !P0 ;  /* 0x000000ba0000780c */ /* 0x040fe200047a1670 */
[-C--:B------:R-:W-:Y:S02]  /*8020*/  @!P6 IMAD R117, R117, R23.reuse, RZ ;  /* 0x000000177575e224 */ /* 0x080fe400078e02ff */
[----:B------:R-:W-:Y:S01]  /*8030*/  @!P2 STG.E.U8 desc[UR38][R6.64+0xb1], R115 ;  /* 0x0000b1730600a986 */ /* 0x000fe2000c101126 */
[----:B------:R-:W-:Y:S01]  /*8040*/  ISETP.LT.OR P2, PT, R0, 0xc1, !P1 ;  /* 0x000000c10000780c */ /* 0x000fe20004f41670 */
[-C--:B-1----:R-:W-:Y:S02]  /*8050*/  @!P4 IMAD R9, R116, R23.reuse, RZ ;  /* 0x000000177409c224 */ /* 0x082fe400078e02ff */
[----:B------:R-:W-:Y:S01]  /*8060*/  @!P6 STG.E.U8 desc[UR38][R4.64+0xb9], R117 ;  /* 0x0000b9750400e986 */ /* 0x000fe2000c101126 */
[----:B------:R-:W-:Y:S01]  /*8070*/  ISETP.LT.OR P6, PT, R0, 0xc1, !P0 ;  /* 0x000000c10000780c */ /* 0x000fe200047c1670 */
[----:B0-----:R-:W-:-:S02]  /*8080*/  @!P3 IMAD R3, R118, R23, RZ ;  /* 0x000000177603b224 */ /* 0x001fc400078e02ff */
[----:B------:R0:W-:Y:S02]  /*8090*/  @!P4 STG.E.U8 desc[UR38][R4.64+0xb8], R9 ;  /* 0x0000b8090400c986 */ /* 0x0001e4000c101126 */
[-C--:B------:R-:W-:Y:S01]  /*80a0*/  @!P5 IMAD R119, R119, R23.reuse, RZ ;  /* 0x000000177777d224 */ /* 0x080fe200078e02ff */
[C---:B------:R-:W-:Y:S01]  /*80b0*/  ISETP.LT.OR P4, PT, R0.reuse, 0xc2, !P1 ;  /* 0x000000c20000780c */ /* 0x040fe20004f81670 */
[----:B------:R1:W-:Y:S01]  /*80c0*/  @!P3 STG.E.U8 desc[UR38][R6.64+0xb8], R3 ;  /* 0x0000b8030600b986 */ /* 0x0003e2000c101126 */
[----:B------:R-:W-:Y:S01]  /*80d0*/  ISETP.LT.OR P3, PT, R0, 0xc9, !P1 ;  /* 0x000000c90000780c */ /* 0x000fe20004f61670 */
[-C--:B------:R-:W-:Y:S02]  /*80e0*/  @!P2 IMAD R11, R120, R23.reuse, RZ ;  /* 0x00000017780ba224 */ /* 0x080fe400078e02ff */
[----:B------:R-:W-:Y:S01]  /*80f0*/  @!P5 STG.E.U8 desc[UR38][R6.64+0xb9], R119 ;  /* 0x0000b9770600d986 */ /* 0x000fe2000c101126 */
[----:B------:R-:W-:Y:S01]  /*8100*/  ISETP.LT.OR P5, PT, R0, 0xc2, !P0 ;  /* 0x000000c20000780c */ /* 0x000fe200047a1670 */
[----:B0-----:R-:W-:-:S02]  /*8110*/  @!P6 IMAD R9, R122, R23, RZ ;  /* 0x000000177a09e224 */ /* 0x001fc400078e02ff */
[----:B------:R0:W-:Y:S01]  /*8120*/  @!P2 STG.E.U8 desc[UR38][R4.64+0xc0], R11 ;  /* 0x0000c00b0400a986 */ /* 0x0001e2000c101126 */
[----:B------:R-:W-:-:S03]  /*8130*/  ISETP.LT.OR P2, PT, R0, 0xca, !P1 ;  /* 0x000000ca0000780c */ /* 0x000fc60004f41670 */
[-C--:B------:R-:W-:Y:S02]  /*8140*/  @!P4 IMAD R121, R121, R23.reuse, RZ ;  /* 0x000000177979c224 */ /* 0x080fe400078e02ff */
[----:B-1----:R-:W-:-:S03]  /*8150*/  @!P3 IMAD R3, R124, R23, RZ ;  /* 0x000000177c03b224 */ /* 0x002fc600078e02ff */
[----:B------:R-:W-:Y:S01]  /*8160*/  @!P4 STG.E.U8 desc[UR38][R4.64+0xc1], R121 ;  /* 0x0000c1790400c986 */ /* 0x000fe2000c101126 */
[C---:B------:R-:W-:Y:S01]  /*8170*/  ISETP.LT.OR P4, PT, R0.reuse, 0xc9, !P0 ;  /* 0x000000c90000780c */ /* 0x040fe20004781670 */
[-C--:B------:R-:W-:Y:S02]  /*8180*/  @!P5 IMAD R123, R123, R23.reuse, RZ ;  /* 0x000000177b7bd224 */ /* 0x080fe400078e02ff */
[----:B------:R1:W-:Y:S01]  /*8190*/  @!P6 STG.E.U8 desc[UR38][R6.64+0xc0], R9 ;  /* 0x0000c0090600e986 */ /* 0x0003e2000c101126 */
[C---:B------:R-:W-:Y:S01]  /*81a0*/  ISETP.LT.OR P6, PT, R0.reuse, 0xca, !P0 ;  /* 0x000000ca0000780c */ /* 0x040fe200047c1670 */
[----:B------:R-:W-:Y:S02]  /*81b0*/  @!P2 IMAD R125, R125, R23, RZ ;  /* 0x000000177d7da224 */ /* 0x000fe400078e02ff */
[----:B------:R-:W-:Y:S01]  /*81c0*/  @!P5 STG.E.U8 desc[UR38][R6.64+0xc1], R123 ;  /* 0x0000c17b0600d986 */ /* 0x000fe2000c101126 */
[----:B------:R-:W-:-:S03]  /*81d0*/  ISETP.LT.OR P5, PT, R0, 0xd1, !P1 ;  /* 0x000000d10000780c */ /* 0x000fc60004fa1670 */
[----:B------:R2:W-:Y:S01]  /*81e0*/  @!P3 STG.E.U8 desc[UR38][R4.64+0xc8], R3 ;  /* 0x0000c8030400b986 */ /* 0x0005e2000c101126 */
        /* <DEDUP_REMOVED lines=13> */
[-C--:B--2---:R-:W-:Y:S02]  /*82c0*/  @!P2 IMAD R3, R130, R23.reuse, RZ ;  /* 0x000000178203a224 */ /* 0x084fe400078e02ff */
[----:B------:R-:W-:Y:S01]  /*82d0*/  @!P3 STG.E.U8 desc[UR38][R4.64+0xd1], R129 ;  /* 0x0000d1810400b986 */ /* 0x000fe2000c101126 */
[----:B------:R-:W-:Y:S01]  /*82e0*/  ISETP.LT.OR P3, PT, R0, 0xd9, !P0 ;  /* 0x000000d90000780c */ /* 0x000fe20004761670 */
[----:B------:R-:W-:-:S02]  /*82f0*/  @!P4 IMAD R131, R131, R23, RZ ;  /* 0x000000178383c224 */ /* 0x000fc400078e02ff */
        /* <DEDUP_REMOVED lines=12> */
[----:B------:R-:W-:Y:S01]  /*83c0*/  @!P3 STG.E.U8 desc[UR38][R6.64+0xd8], R9 ;  /* 0x0000d8090600b986 */ /* 0x000fe2000c101126 */
        /* <DEDUP_REMOVED lines=10> */
[----:B------:R-:W-:Y:S02]  /*8470*/  @!P3 IMAD R139, R139, R23, RZ ;  /* 0x000000178b8bb224 */ /* 0x000fe400078e02ff */
[----:B------:R0:W-:Y:S01]  /*8480*/  @!P5 STG.E.U8 desc[UR38][R6.64+0xe0], R11 ;  /* 0x0000e00b0600d986 */ /* 0x0001e2000c101126 */
[----:B------:R-:W-:-:S03]  /*8490*/  ISETP.LT.OR P5, PT, R0, 0xe9, !P0 ;  /* 0x000000e90000780c */ /* 0x000fc600047a1670 */
[----:B------:R-:W-:Y:S01]  /*84a0*/  @!P3 STG.E.U8 desc[UR38][R6.64+0xe1], R139 ;  /* 0x0000e18b0600b986 */ /* 0x000fe2000c101126 */
[----:B------:R-:W-:Y:S01]  /*84b0*/  ISETP.LT.OR P3, PT, R0, 0xf1, !P1 ;  /* 0x000000f10000780c */ /* 0x000fe20004f61670 */
[-C--:B-1----:R-:W-:Y:S02]  /*84c0*/  @!P2 IMAD R3, R140, R23.reuse, RZ ;  /* 0x000000178c03a224 */ /* 0x082fe400078e02ff */
[-C--:B------:R-:W-:Y:S02]  /*84d0*/  @!P4 IMAD R141, R141, R23.reuse, RZ ;  /* 0x000000178d8dc224 */ /* 0x080fe400078e02ff */
[-C--:B------:R-:W-:Y:S01]  /*84e0*/  @!P6 IMAD R143, R143, R23.reuse, RZ ;  /* 0x000000178f8fe224 */ /* 0x080fe200078e02ff */
[----:B------:R1:W-:Y:S01]  /*84f0*/  @!P2 STG.E.U8 desc[UR38][R4.64+0xe8], R3 ;  /* 0x0000e8030400a986 */ /* 0x0003e2000c101126 */
[----:B------:R-:W-:Y:S02]  /*8500*/  ISETP.LT.OR P2, PT, R0, 0xf2, !P1 ;  /* 0x000000f20000780c */ /* 0x000fe40004f41670 */
[----:B------:R-:W-:Y:S01]  /*8510*/  @!P5 IMAD R9, R142, R23, RZ ;  /* 0x000000178e09d224 */ /* 0x000fe200078e02ff */
[----:B------:R-:W-:Y:S01]  /*8520*/  @!P4 STG.E.U8 desc[UR38][R4.64+0xe9], R141 ;  /* 0x0000e98d0400c986 */ /* 0x000fe2000c101126 */
[----:B------:R-:W-:-:S02]  /*8530*/  ISETP.LT.OR P4, PT, R0, 0xf2, !P0 ;  /* 0x000000f20000780c */ /* 0x000fc40004781670 */
[----:B0-----:R-:W-:Y:S01]  /*8540*/  @!P3 IMAD R11, R144, R23, RZ ;  /* 0x00000017900bb224 */ /* 0x001fe200078e02ff */
[----:B------:R-:W-:Y:S01]  /*8550*/  @!P5 STG.E.U8 desc[UR38][R6.64+0xe8], R9 ;  /* 0x0000e8090600d986 */ /* 0x000fe2000c101126 */
[----:B------:R-:W-:-:S03]  /*8560*/  ISETP.LT.OR P5, PT, R0, 0xf1, !P0 ;  /* 0x000000f10000780c */ /* 0x000fc600047a1670 */
[----:B------:R-:W-:Y:S01]  /*8570*/  @!P6 STG.E.U8 desc[UR38][R6.64+0xe9], R143 ;  /* 0x0000e98f0600e986 */ /* 0x000fe2000c101126 */
[C---:B------:R-:W-:Y:S01]  /*8580*/  ISETP.LT.OR P6, PT, R0.reuse, 0xf9, !P0 ;  /* 0x000000f90000780c */ /* 0x040fe200047c1670 */
[-C--:B------:R-:W-:Y:S01]  /*8590*/  @!P2 IMAD R145, R145, R23.reuse, RZ ;  /* 0x000000179191a224 */ /* 0x080fe200078e02ff */
[C---:B------:R-:W-:Y:S01]  /*85a0*/  ISETP.LT.OR P0, PT, R0.reuse, 0xfa, !P0 ;  /* 0x000000fa0000780c */ /* 0x040fe20004701670 */
[----:B------:R0:W-:Y:S01]  /*85b0*/  @!P3 STG.E.U8 desc[UR38][R4.64+0xf0], R11 ;  /* 0x0000f00b0400b986 */ /* 0x0001e2000c101126 */
[C---:B------:R-:W-:Y:S01]  /*85c0*/  ISETP.LT.OR P3, PT, R0.reuse, 0xf9, !P1 ;  /* 0x000000f90000780c */ /* 0x040fe20004f61670 */
[-C--:B------:R-:W-:Y:S01]  /*85d0*/  @!P4 IMAD R147, R147, R23.reuse, RZ ;  /* 0x000000179393c224 */ /* 0x080fe200078e02ff */
[----:B------:R-:W-:Y:S01]  /*85e0*/  ISETP.LT.OR P1, PT, R0, 0xfa, !P1 ;  /* 0x000000fa0000780c */ /* 0x000fe20004f21670 */
[----:B------:R2:W-:Y:S02]  /*85f0*/  @!P2 STG.E.U8 desc[UR38][R4.64+0xf1], R145 ;  /* 0x0000f1910400a986 */ /* 0x0005e4000c101126 */
[----:B-1----:R-:W-:-:S02]  /*8600*/  @!P5 IMAD R3, R146, R23, RZ ;  /* 0x000000179203d224 */ /* 0x002fc400078e02ff */
[----:B------:R2:W-:Y:S02]  /*8610*/  @!P4 STG.E.U8 desc[UR38][R6.64+0xf1], R147 ;  /* 0x0000f1930600c986 */ /* 0x0005e4000c101126 */
[-C--:B0-----:R-:W-:Y:S02]  /*8620*/  @!P6 IMAD R11, R150, R23.reuse, RZ ;  /* 0x00000017960be224 */ /* 0x081fe400078e02ff */
[----:B------:R2:W-:Y:S02]  /*8630*/  @!P5 STG.E.U8 desc[UR38][R6.64+0xf0], R3 ;  /* 0x0000f0030600d986 */ /* 0x0005e4000c101126 */
[-C--:B------:R-:W-:Y:S02]  /*8640*/  @!P3 IMAD R9, R148, R23.reuse, RZ ;  /* 0x000000179409b224 */ /* 0x080fe400078e02ff */
[-C--:B------:R-:W-:Y:S02]  /*8650*/  @!P1 IMAD R149, R149, R23.reuse, RZ ;  /* 0x0000001795959224 */ /* 0x080fe400078e02ff */
[----:B------:R-:W-:Y:S01]  /*8660*/  @!P0 IMAD R151, R151, R23, RZ ;  /* 0x0000001797978224 */ /* 0x000fe200078e02ff */
[----:B------:R2:W-:Y:S04]  /*8670*/  @!P3 STG.E.U8 desc[UR38][R4.64+0xf8], R9 ;  /* 0x0000f8090400b986 */ /* 0x0005e8000c101126 */
[----:B------:R2:W-:Y:S04]  /*8680*/  @!P1 STG.E.U8 desc[UR38][R4.64+0xf9], R149 ;  /* 0x0000f99504009986 */ /* 0x0005e8000c101126 */
[----:B------:R2:W-:Y:S04]  /*8690*/  @!P6 STG.E.U8 desc[UR38][R6.64+0xf8], R11 ;  /* 0x0000f80b0600e986 */ /* 0x0005e8000c101126 */
[----:B------:R2:W-:Y:S02]  /*86a0*/  @!P0 STG.E.U8 desc[UR38][R6.64+0xf9], R151 ;  /* 0x0000f99706008986 */ /* 0x0005e4000c101126 */
.L_x_293:
[----:B------:R-:W-:Y:S05]  /*86b0*/  BSYNC B0 ;  /* 0x0000000000007941 */ /* 0x000fea0003800000 */
.L_x_35:
[----:B------:R-:W-:Y:S01]  /*86c0*/  IMAD.U32 R2, RZ, RZ, UR36 ;  /* 0x00000024ff027e24 */ /* 0x000fe2000f8e00ff */
[----:B------:R-:W-:Y:S01]  /*86d0*/  ULDC.64 UR4, c[0x0][0x650] ;  /* 0x0001940000047ab9 */ /* 0x000fe20000000a00 */
[----:B------:R-:W-:Y:S01]  /*86e0*/  IMAD.U32 R0, RZ, RZ, UR42 ;  /* 0x0000002aff007e24 */ /* 0x000fe2000f8e00ff */
[----:B------:R1:W-:Y:S01]  /*86f0*/  SYNCS.ARRIVE.TRANS64.A1T0 RZ, [R160+UR50], RZ ;  /* 0x000000ffa0ff79a7 */ /* 0x0003e20008100032 */
[----:B0-2---:R-:W-:Y:S01]  /*8700*/  IMAD.U32 R3, RZ, RZ, UR37 ;  /* 0x00000025ff037e24 */ /* 0x005fe2000f8e00ff */
[C---:B------:R-:W-:Y:S01]  /*8710*/  LEA R16, P0, R2.reuse, R16, 0x1 ;  /* 0x0000001002107211 */ /* 0x040fe200078008ff */
[----:B------:R-:W-:Y:S02]  /*8720*/  IMAD.MOV.U32 R19, RZ, RZ, -0x1 ;  /* 0xffffffffff137424 */ /* 0x000fe400078e00ff */
[----:B------:R-:W-:Y:S01]  /*8730*/  IMAD.MOV.U32 R18, RZ, RZ, -0x1 ;  /* 0xffffffffff127424 */ /* 0x000fe200078e00ff */
[----:B------:R-:W-:Y:S01]  /*8740*/  LEA.HI.X R17, R2, R17, R0, 0x1, P0 ;  /* 0x0000001102117211 */ /* 0x000fe200000f0c00 */
[----:B------:R-:W-:Y:S01]  /*8750*/  IMAD.MOV.U32 R2, RZ, RZ, -0x1 ;  /* 0xffffffffff027424 */ /* 0x000fe200078e00ff */
[----:B------:R-:W-:-:S02]  /*8760*/  ISETP.GE.U32.AND P0, PT, R16, UR4, PT ;  /* 0x0000000410007c0c */ /* 0x000fc4000bf06070 */
[----:B------:R-:W-:Y:S02]  /*8770*/  PRMT R0, RZ, 0x7610, R0 ;  /* 0x00007610ff007816 */ /* 0x000fe40000000000 */
[----:B------:R-:W-:-:S13]  /*8780*/  ISETP.GE.U32.AND.EX P0, PT, R17, UR5, PT, P0 ;  /* 0x0000000511007c0c */ /* 0x000fda000bf06100 */
[----:B-1----:R-:W-:Y:S05]  /*8790*/  @P0 BRA `(.L_x_294) ;  /* 0x00000004008c0947 */ /* 0x002fea0003800000 */
[----:B------:R-:W0:Y:S01]  /*87a0*/  S2UR UR7, SR_CTAID.X ;  /* 0x00000000000779c3 */ /* 0x000e220000002500 */
[----:B------:R-:W-:Y:S01]  /*87b0*/  ULDC.64 UR4, c[0x0][0x628] ;  /* 0x00018a0000047ab9 */ /* 0x000fe20000000a00 */
[----:B------:R-:W-:Y:S01]  /*87c0*/  ULDC UR6, c[0x0][0x150] ;  /* 0x0000540000067ab9 */ /* 0x000fe20000000800 */
[----:B------:R-:W-:Y:S01]  /*87d0*/  ISETP.NE.U32.AND P0, PT, RZ, UR4, PT ;  /* 0x00000004ff007c0c */ /* 0x000fe2000bf05070 */
[----:B------:R-:W-:Y:S01]  /*87e0*/  ULDC UR15, c[0x0][0x630] ;  /* 0x00018c00000f7ab9 */ /* 0x000fe20000000800 */
[C---:B------:R-:W-:Y:S01]  /*87f0*/  R2UR UR16, R16.reuse ;  /* 0x00000000101072ca */ /* 0x040fe200000e0000 */
[----:B------:R-:W-:Y:S01]  /*8800*/  ULDC UR18, c[0x0][0x154] ;  /* 0x0000550000127ab9 */ /* 0x000fe20000000800 */
[----:B------:R-:W-:Y:S01]  /*8810*/  ISETP.NE.AND.EX P0, PT, RZ, UR5, PT, P0 ;  /* 0x00000005ff007c0c */ /* 0x000fe2000bf05300 */
[----:B------:R-:W1:Y:S01]  /*8820*/  S2UR UR19, SR_CTAID.Y ;  /* 0x00000000001379c3 */ /* 0x000e620000002600 */
[----:B------:R-:W-:Y:S02]  /*8830*/  R2UR UR17, R17 ;  /* 0x00000000111172ca */ /* 0x000fe400000e0000 */
[----:B------:R-:W-:-:S02]  /*8840*/  R2UR UR12, R16 ;  /* 0x00000000100c72ca */ /* 0x000fc400000e0000 */
[----:B------:R-:W-:Y:S02]  /*8850*/  R2UR UR13, R17 ;  /* 0x00000000110d72ca */ /* 0x000fe400000e0000 */
[----:B0-----:R-:W-:-:S05]  /*8860*/  I2FP.F32.U32 R0, UR7 ;  /* 0x0000000700007c45 */ /* 0x001fca0008201000 */
[----:B------:R-:W-:-:S04]  /*8870*/  FMUL R0, R0, UR6 ;  /* 0x0000000600007c20 */ /* 0x000fc80008400000 */
[----:B------:R0:W2:Y:S01]  /*8880*/  F2I.U32.TRUNC.NTZ R2, R0 ;  /* 0x0000000000027305 */ /* 0x0000a2000020f000 */
[----:B-1----:R-:W-:Y:S05]  /*8890*/  @!P0 BRA `(.L_x_295) ;  /* 0x0000000000308947 */ /* 0x002fea0003800000 */
        /* <DEDUP_REMOVED lines=12> */
.L_x_295:
[----:B------:R-:W-:Y:S01]  /*8960*/  USHF.R.U64 UR6, UR12, UR15, UR13 ;  /* 0x0000000f0c067299 */ /* 0x000fe2000800120d */
[----:B0-----:R-:W-:Y:S01]  /*8970*/  I2FP.F32.U32 R0, UR19 ;  /* 0x0000001300007c45 */ /* 0x001fe20008201000 */
[----:B------:R-:W-:Y:S01]  /*8980*/  USHF.R.U32.HI UR4, URZ, UR15, UR13 ;  /* 0x0000000f3f047299 */ /* 0x000fe2000801160d */
[----:B--2---:R-:W-:Y:S01]  /*8990*/  R2UR UR14, R2 ;  /* 0x00000000020e72ca */ /* 0x004fe200000e0000 */
[----:B------:R-:W-:Y:S02]  /*89a0*/  UIADD3 UR9, UP0, URZ, -UR6, URZ ;  /* 0x800000063f097290 */ /* 0x000fe4000ff1e03f */
[----:B------:R-:W-:Y:S01]  /*89b0*/  FMUL R0, R0, UR18 ;  /* 0x0000001200007c20 */ /* 0x000fe20008400000 */
[----:B------:R-:W-:Y:S01]  /*89c0*/  ULDC.64 UR12, c[0x0][0x620] ;  /* 0x00018800000c7ab9 */ /* 0x000fe20000000a00 */
[----:B------:R-:W-:Y:S01]  /*89d0*/  UIADD3.X UR4, URZ, ~UR4, URZ, UP0, !UPT ;  /* 0x800000043f047290 */ /* 0x000fe200087fe43f */
[----:B------:R-:W-:Y:S01]  /*89e0*/  UMOV UR10, UR16 ;  /* 0x00000010000a7c82 */ /* 0x000fe20008000000 */
[----:B------:R-:W-:-:S02]  /*89f0*/  UMOV UR11, UR17 ;  /* 0x00000011000b7c82 */ /* 0x000fc40008000000 */
[----:B------:R-:W0:Y:S01]  /*8a00*/  F2I.U32.TRUNC.NTZ R0, R0 ;  /* 0x0000000000007305 */ /* 0x000e22000020f000 */
[----:B------:R-:W-:Y:S02]  /*8a10*/  UIMAD UR4, UR4, UR12, URZ ;  /* 0x0000000c040472a4 */ /* 0x000fe4000f8e023f */
[----:B------:R-:W-:Y:S02]  /*8a20*/  UIMAD.WIDE.U32 UR10, UR9, UR12, UR10 ;  /* 0x0000000c090a72a5 */ /* 0x000fe4000f8e000a */
[----:B------:R-:W-:Y:S01]  /*8a30*/  UIMAD UR9, UR9, UR13, UR4 ;  /* 0x0000000d090972a4 */ /* 0x000fe2000f8e0204 */
[----:B------:R-:W-:Y:S01]  /*8a40*/  ULDC UR22, c[0x0][0x658] ;  /* 0x0001960000167ab9 */ /* 0x000fe20000000800 */
[----:B------:R-:W-:Y:S02]  /*8a50*/  UMOV UR12, 0xffffffff ;  /* 0xffffffff000c7882 */ /* 0x000fe40000000000 */
[----:B------:R-:W-:Y:S01]  /*8a60*/  UIADD3 UR11, UR11, UR9, URZ ;  /* 0x000000090b0b7290 */ /* 0x000fe2000fffe03f */
[----:B------:R-:W-:Y:S01]  /*8a70*/  ULDC UR13, c[0x0][0x618] ;  /* 0x00018600000d7ab9 */ /* 0x000fe20000000800 */
[----:B------:R-:W-:Y:S01]  /*8a80*/  ULDC.64 UR4, c[0x0][0x640] ;  /* 0x0001900000047ab9 */ /* 0x000fe20000000a00 */
[----:B------:R-:W-:Y:S01]  /*8a90*/  USHF.L.U32 UR18, UR12, UR22, URZ ;  /* 0x000000160c127299 */ /* 0x000fe2000800063f */
[----:B------:R-:W-:Y:S01]  /*8aa0*/  ISETP.NE.U32.AND P0, PT, RZ, UR4, PT ;  /* 0x00000004ff007c0c */ /* 0x000fe2000bf05070 */
[----:B------:R-:W-:Y:S01]  /*8ab0*/  USHF.R.U64 UR12, UR10, UR13, UR11 ;  /* 0x0000000d0a0c7299 */ /* 0x000fe2000800120b */
[----:B0-----:R-:W-:Y:S01]  /*8ac0*/  R2UR UR16, R0 ;  /* 0x00000000001072ca */ /* 0x001fe200000e0000 */
[----:B------:R-:W-:Y:S01]  /*8ad0*/  USHF.R.U32.HI UR10, URZ, UR13, UR11 ;  /* 0x0000000d3f0a7299 */ /* 0x000fe2000801160b */
[----:B------:R-:W-:Y:S01]  /*8ae0*/  ISETP.NE.AND.EX P0, PT, RZ, UR5, PT, P0 ;  /* 0x00000005ff007c0c */ /* 0x000fe2000bf05300 */
[----:B------:R-:W-:Y:S01]  /*8af0*/  ULDC UR17, c[0x0][0x608] ;  /* 0x0001820000117ab9 */ /* 0x000fe20000000800 */
[----:B------:R-:W-:-:S02]  /*8b00*/  ULOP3.LUT UR23, URZ, UR18, URZ, 0x33, !UPT ;  /* 0x000000123f177292 */ /* 0x000fc4000f8e333f */
[----:B------:R-:W-:Y:S02]  /*8b10*/  USHF.R.U64 UR18, UR12, UR17, UR10 ;  /* 0x000000110c127299 */ /* 0x000fe4000800120a */
[----:B------:R-:W-:Y:S01]  /*8b20*/  USHF.R.U32.HI UR10, URZ, UR17, UR10 ;  /* 0x000000113f0a7299 */ /* 0x000fe2000801160a */
[----:B------:R-:W-:Y:S01]  /*8b30*/  UMOV UR20, 0x1 ;  /* 0x0000000100147882 */ /* 0x000fe20000000000 */
[----:B------:R-:W-:Y:S02]  /*8b40*/  UIADD3 UR14, -UR14, URZ, URZ ;  /* 0x0000003f0e0e7290 */ /* 0x000fe4000fffe13f */
[----:B------:R-:W-:Y:S02]  /*8b50*/  USHF.L.U32 UR13, UR20, UR22, URZ ;  /* 0x00000016140d7299 */ /* 0x000fe4000800063f */
[----:B------:R-:W-:Y:S01]  /*8b60*/  USHF.R.U64 UR20, UR18, UR22, UR10 ;  /* 0x0000001612147299 */ /* 0x000fe2000800120a */
[----:B------:R-:W-:Y:S01]  /*8b70*/  ULDC UR15, c[0x0][0x144] ;  /* 0x00005100000f7ab9 */ /* 0x000fe20000000800 */
[----:B------:R-:W-:Y:S01]  /*8b80*/  ULDC UR8, c[0x0][0x600] ;  /* 0x0001800000087ab9 */ /* 0x000fe20000000800 */
[----:B------:R-:W-:-:S02]  /*8b90*/  UIADD3 UR21, -UR16, URZ, URZ ;  /* 0x0000003f10157290 */ /* 0x000fc4000fffe13f */
[----:B------:R-:W-:Y:S02]  /*8ba0*/  USHF.R.U32.HI UR17, URZ, UR22, UR10 ;  /* 0x000000163f117299 */ /* 0x000fe4000801160a */
[----:B------:R-:W-:Y:S02]  /*8bb0*/  UIADD3 UR9, UR8, -0x1, URZ ;  /* 0xffffffff08097890 */ /* 0x000fe4000fffe03f */
[----:B------:R-:W-:Y:S01]  /*8bc0*/  UIMAD UR22, UR15, UR14, UR7 ;  /* 0x0000000e0f1672a4 */ /* 0x000fe2000f8e0207 */
[----:B------:R-:W-:Y:S01]  /*8bd0*/  ULDC UR26, c[0x0][0x148] ;  /* 0x00005200001a7ab9 */ /* 0x000fe20000000800 */
[----:B------:R-:W-:Y:S01]  /*8be0*/  ULDC UR24, c[0x0][0x648] ;  /* 0x0001920000187ab9 */ /* 0x000fe20000000800 */
[----:B------:R-:W-:Y:S01]  /*8bf0*/  ULDC UR25, c[0x0][0x638] ;  /* 0x00018e0000197ab9 */ /* 0x000fe20000000800 */
        /* <DEDUP_REMOVED lines=12> */
.L_x_296:
[----:B------:R-:W-:Y:S01]  /*8cc0*/  UISETP.NE.AND UP0, UPT, UR48, URZ, UPT ;  /* 0x0000003f3000728c */ /* 0x000fe2000bf05270 */
[----:B------:R-:W-:Y:S01]  /*8cd0*/  IMAD.MOV.U32 R0, RZ, RZ, 0x1 ;  /* 0x00000001ff007424 */ /* 0x000fe200078e00ff */
[----:B------:R-:W-:Y:S01]  /*8ce0*/  USHF.R.U64 UR4, UR16, UR24, UR17 ;  /* 0x0000001810047299 */ /* 0x000fe20008001211 */
[----:B------:R-:W-:Y:S01]  /*8cf0*/  IMAD.U32 R2, RZ, RZ, UR6 ;  /* 0x00000006ff027e24 */ /* 0x000fe2000f8e00ff */
[----:B------:R-:W-:Y:S02]  /*8d00*/  ULOP3.LUT UR18, UR18, UR23, URZ, 0xc0, !UPT ;  /* 0x0000001712127292 */ /* 0x000fe4000f8ec03f */
[----:B------:R-:W-:Y:S02]  /*8d10*/  UIADD3 UR5, -UR4, URZ, URZ ;  /* 0x0000003f04057290 */ /* 0x000fe4000fffe13f */
[----:B------:R-:W-:Y:S02]  /*8d20*/  ULOP3.LUT UR9, UR12, UR9, URZ, 0xc0, !UPT ;  /* 0x000000090c097292 */ /* 0x000fe4000f8ec03f */
[----:B------:R-:W-:-:S02]  /*8d30*/  UIMAD UR4, UR13, UR4, UR18 ;  /* 0x000000040d0472a4 */ /* 0x000fc4000f8e0212 */
[----:B------:R-:W-:Y:S02]  /*8d40*/  @UP0 UIMAD UR22, UR26, UR21, UR19 ;  /* 0x000000151a1602a4 */ /* 0x000fe4000f8e0213 */
[----:B------:R-:W-:Y:S01]  /*8d50*/  UIMAD UR5, UR5, UR25, UR20 ;  /* 0x00000019050572a4 */ /* 0x000fe2000f8e0214 */
[----:B------:R-:W-:Y:S02]  /*8d60*/  ULDC UR7, c[0x0][0x610] ;  /* 0x0001840000077ab9 */ /* 0x000fe40000000800 */
[----:B------:R-:W-:Y:S02]  /*8d70*/  UIMAD UR4, UR4, UR7, UR22 ;  /* 0x00000007040472a4 */ /* 0x000fe4000f8e0216 */
[----:B------:R-:W-:-:S04]  /*8d80*/  UIMAD UR5, UR5, UR8, UR9 ;  /* 0x00000008050572a4 */ /* 0x000fc8000f8e0209 */
[----:B------:R-:W-:Y:S02]  /*8d90*/  USEL UR7, UR5, UR4, !UP0 ;  /* 0x0000000405077287 */ /* 0x000fe4000c000000 */
[----:B------:R-:W-:-:S04]  /*8da0*/  USEL UR4, UR4, UR5, !UP0 ;  /* 0x0000000504047287 */ /* 0x000fc8000c000000 */
[----:B------:R-:W-:Y:S02]  /*8db0*/  IMAD.U32 R18, RZ, RZ, UR7 ;  /* 0x00000007ff127e24 */ /* 0x000fe4000f8e00ff */
[----:B------:R-:W-:-:S07]  /*8dc0*/  IMAD.U32 R19, RZ, RZ, UR4 ;  /* 0x00000004ff137e24 */ /* 0x000fce000f8e00ff */
.L_x_294:
[----:B------:R-:W-:Y:S02]  /*8dd0*/  LOP3.LUT P0, RZ, R0, 0xff, RZ, 0xc0, !PT ;  /* 0x000000ff00ff7812 */ /* 0x000fe4000780c0ff */
[----:B------:R-:W-:-:S11]  /*8de0*/  LOP3.LUT R163, R163, 0x1, RZ, 0x3c, !PT ;  /* 0x00000001a3a37812 */ /* 0x000fd600078e3cff */
[----:B------:R-:W-:Y:S05]  /*8df0*/  @P0 BRA `(.L_x_297) ;  /* 0xffffff8800600947 */ /* 0x000fea000383ffff */
[----:B------:R-:W-:Y:S05]  /*8e00*/  EXIT ;  /* 0x000000000000794d */ /* 0x000fea0003800000 */
.L_x_16:
[----:B------:R-:W-:-:S08]  /*8e10*/  ISETP.NE.AND P0, PT, RZ, UR6, PT ;  /* 0x00000006ff007c0c */ /* 0x000fd0000bf05270 */
[----:B-----5:R-:W0:-:S00]  /*8e20*/  USETMAXREG.DEALLOC.CTAPOOL 0x28 ;  /* 0x00000028000079c8 */ /* 0x020e0000080e0500 */
[----:B------:R-:W-:Y:S05]  /*8e30*/  @P0 EXIT ;  /* 0x000000000000094d */ /* 0x000fea0003800000 */
[----:B0-----:R-:W-:Y:S01]  /*8e40*/  LOP3.LUT P0, RZ, R4, 0xff, RZ, 0xc0, !PT ;  /* 0x000000ff04ff7812 */ /* 0x001fe2000780c0ff */
[----:B------:R-:W-:Y:S02]  /*8e50*/  IMAD.MOV.U32 R9, RZ, RZ, 0x1 ;  /* 0x00000001ff097424 */ /* 0x000fe400078e00ff */
[----:B------:R-:W-:-:S10]  /*8e60*/  IMAD.MOV.U32 R8, RZ, RZ, RZ ;  /* 0x000000ffff087224 */ /* 0x000fd400078e00ff */
[----:B------:R-:W-:Y:S05]  /*8e70*/  @!P0 BRA `(.L_x_298) ;  /* 0x0000000c00748947 */ /* 0x000fea0003800000 */
[----:B------:R-:W0:Y:S01]  /*8e80*/  S2UR UR8, SR_CgaCtaId ;  /* 0x00000000000879c3 */ /* 0x000e220000008800 */
[----:B------:R-:W-:Y:S01]  /*8e90*/  UMOV UR10, 0x1 ;  /* 0x00000001000a7882 */ /* 0x000fe20000000000 */
[----:B------:R-:W-:Y:S01]  /*8ea0*/  LOP3.LUT P0, RZ, R0, 0x1f, RZ, 0xc0, !PT ;  /* 0x0000001f00ff7812 */ /* 0x000fe2000780c0ff */
[----:B------:R-:W-:Y:S01]  /*8eb0*/  ULDC UR5, c[0x0][0x658] ;  /* 0x0001960000057ab9 */ /* 0x000fe20000000800 */
[----:B------:R-:W-:Y:S01]  /*8ec0*/  UMOV UR9, 0xffffffff ;  /* 0xffffffff00097882 */ /* 0x000fe20000000000 */
[----:B------:R-:W-:Y:S01]  /*8ed0*/  BSSY B0, `(.L_x_298) ;  /* 0x00000d7000007945 */ /* 0x000fe20003800000 */
[----:B------:R-:W-:Y:S01]  /*8ee0*/  USHF.L.U32 UR9, UR9, UR5, URZ ;  /* 0x0000000509097299 */ /* 0x000fe2000800063f */
[C---:B------:R-:W-:Y:S01]  /*8ef0*/  ISETP.NE.AND P3, PT, R3.reuse, RZ, PT ;  /* 0x000000ff0300720c */ /* 0x040fe20003f65270 */
[----:B------:R-:W-:Y:S01]  /*8f00*/  IMAD.MOV.U32 R0, RZ, RZ, 0x1 ;  /* 0x00000001ff007424 */ /* 0x000fe200078e00ff */
[----:B------:R-:W-:Y:S01]  /*8f10*/  ISETP.NE.OR P0, PT, R3, RZ, !P0 ;  /* 0x000000ff0300720c */ /* 0x000fe20004705670 */
[----:B------:R-:W-:Y:S01]  /*8f20*/  IMAD.MOV.U32 R9, RZ, RZ, 0x1 ;  /* 0x00000001ff097424 */ /* 0x000fe200078e00ff */
[----:B------:R-:W-:Y:S01]  /*8f30*/  ULDC UR4, c[0x0][0x600] ;  /* 0x0001800000047ab9 */ /* 0x000fe20000000800 */
[----:B------:R-:W-:Y:S01]  /*8f40*/  IMAD.MOV.U32 R8, RZ, RZ, RZ ;  /* 0x000000ffff087224 */ /* 0x000fe200078e00ff */
[----:B------:R-:W-:Y:S01]  /*8f50*/  UMOV UR19, 0x5 ;  /* 0x0000000500137882 */ /* 0x000fe20000000000 */
[----:B------:R-:W-:-:S02]  /*8f60*/  UIADD3 UR24, UR41, 0x1, URZ ;  /* 0x0000000129187890 */ /* 0x000fc4000fffe03f */
[----:B------:R-:W-:Y:S02]  /*8f70*/  ULOP3.LUT UR25, UR40, 0x2, URZ, 0xfc, !UPT ;  /* 0x0000000228197892 */ /* 0x000fe4000f8efc3f */
[----:B------:R-:W-:Y:S02]  /*8f80*/  UIADD3 UR4, UR4, -0x1, URZ ;  /* 0xffffffff04047890 */ /* 0x000fe4000fffe03f */
[----:B------:R-:W-:Y:S02]  /*8f90*/  USHF.L.U32 UR5, UR10, UR5, URZ ;  /* 0x000000050a057299 */ /* 0x000fe4000800063f */
[----:B------:R-:W-:Y:S02]  /*8fa0*/  ULOP3.LUT UR16, URZ, UR9, URZ, 0x33, !UPT ;  /* 0x000000093f107292 */ /* 0x000fe4000f8e333f */
[----:B0-----:R-:W-:Y:S02]  /*8fb0*/  ULOP3.LUT UR6, UR8, 0x1, URZ, 0xc0, !UPT ;  /* 0x0000000108067892 */ /* 0x001fe4000f8ec03f */
[----:B------:R-:W-:-:S02]  /*8fc0*/  USHF.R.U32.HI UR26, URZ, 0x1, UR8 ;  /* 0x000000013f1a7899 */ /* 0x000fc40008011608 */
[----:B------:R-:W-:Y:S02]  /*8fd0*/  USHF.L.U32 UR13, UR8, 0x7, URZ ;  /* 0x00000007080d7899 */ /* 0x000fe4000800063f */
[----:B------:R-:W-:Y:S02]  /*8fe0*/  USHF.L.U32 UR7, UR8, 0xe, URZ ;  /* 0x0000000e08077899 */ /* 0x000fe4000800063f */
[----:B------:R-:W-:Y:S02]  /*8ff0*/  ULOP3.LUT UR8, UR8, 0xfffffffe, URZ, 0xc0, !UPT ;  /* 0xfffffffe08087892 */ /* 0x000fe4000f8ec03f */
[----:B------:R-:W-:Y:S02]  /*9000*/  UISETP.GT.U32.AND UP0, UPT, UR6, 0xffff, UPT ;  /* 0x0000ffff0600788c */ /* 0x000fe4000bf04070 */
[----:B------:R-:W-:Y:S02]  /*9010*/  USHF.L.U32 UR18, UR10, UR8, URZ ;  /* 0x000000080a127299 */ /* 0x000fe4000800063f */
[----:B------:R-:W-:-:S02]  /*9020*/  ULOP3.LUT UR8, UR8, 0x1, URZ, 0xfc, !UPT ;  /* 0x0000000108087892 */ /* 0x000fc4000f8efc3f */
[----:B------:R-:W-:Y:S02]  /*9030*/  USEL UR6, UR6, 0xffff, !UP0 ;  /* 0x0000ffff06067887 */ /* 0x000fe4000c000000 */
[----:B------:R-:W-:Y:S02]  /*9040*/  ULOP3.LUT UR7, UR7, 0x4000, URZ, 0xc0, !UPT ;  /* 0x0000400007077892 */ /* 0x000fe4000f8ec03f */
[----:B------:R-:W-:Y:S02]  /*9050*/  USHF.L.U32 UR8, UR10, UR8, URZ ;  /* 0x000000080a087299 */ /* 0x000fe4000800063f */
[----:B------:R-:W-:Y:S02]  /*9060*/  ULOP3.LUT UR6, UR6, 0xffff, URZ, 0xc0, !UPT ;  /* 0x0000ffff06067892 */ /* 0x000fe4000f8ec03f */
[----:B------:R-:W-:Y:S02]  /*9070*/  ULEA UR27, UR26, 0x180, 0xc ;  /* 0x000001801a1b7891 */ /* 0x000fe4000f8e603f */
[----:B------:R-:W-:-:S02]  /*9080*/  ULOP3.LUT UR13, UR13, 0x80, URZ, 0xc0, !UPT ;  /* 0x000000800d0d7892 */ /* 0x000fc4000f8ec03f */
[----:B------:R-:W-:Y:S02]  /*9090*/  ULOP3.LUT UR17, UR7, 0x8180, URZ, 0xfc, !UPT ;  /* 0x0000818007117892 */ /* 0x000fe4000f8efc3f */
[----:B------:R-:W-:Y:S02]  /*90a0*/  ULOP3.LUT UR18, UR18, UR8, URZ, 0xfc, !UPT ;  /* 0x0000000812127292 */ /* 0x000fe4000f8efc3f */
[----:B------:R-:W-:Y:S01]  /*90b0*/  USHF.L.U32 UR19, UR19, UR6, URZ ;  /* 0x0000000613137299 */ /* 0x000fe2000800063f */
[----:B------:R-:W-:-:S11]  /*90c0*/  ULDC.64 UR22, c[0x0][0x198] ;  /* 0x0000660000167ab9 */ /* 0x000fd60000000a00 */
.L_x_310:
[----:B------:R-:W-:-:S03]  /*90d0*/  UMOV UR6, 0xffffffff ;  /* 0xffffffff00067882 */ /* 0x000fc60000000000 */
[----:B-1----:R-:W-:Y:S05]  /*90e0*/  BRA.DIV UR6, `(.L_x_299) ;  /* 0x0000000e06f07947 */ /* 0x002fea000b800000 */
[----:B------:R-:W-:-:S13]  /*90f0*/  ELECT P6, URZ, PT ;  /* 0x00000000003f782f */ /* 0x000fda00038c0000 */
.L_x_323:
[----:B------:R-:W0:Y:S01]  /*9100*/  LDC R3, c[0x0][0x28c] ;  /* 0x0000a300ff037b82 */ /* 0x000e220000000800 */
[----:B------:R-:W-:Y:S01]  /*9110*/  BSSY B1, `(.L_x_300) ;  /* 0x000003b000017945 */ /* 0x000fe20003800000 */
[----:B0-----:R-:W-:-:S13]  /*9120*/  ISETP.LT.OR P6, PT, R3, 0x1, !P6 ;  /* 0x000000010300780c */ /* 0x001fda00077c1670 */
[----:B------:R-:W-:Y:S05]  /*9130*/  @P6 BRA `(.L_x_301) ;  /* 0x0000000000e06947 */ /* 0x000fea0003800000 */
[----:B------:R-:W-:Y:S01]  /*9140*/  LEA R19, R19, UR26, 0x1 ;  /* 0x0000001a13137c11 */ /* 0x000fe2000f8e08ff */
[----:B------:R-:W-:Y:S01]  /*9150*/  IMAD.MOV.U32 R11, RZ, RZ, RZ ;  /* 0x000000ffff0b7224 */ /* 0x000fe200078e00ff */
[----:B------:R-:W-:Y:S01]  /*9160*/  LEA R18, R18, UR13, 0x8 ;  /* 0x0000000d12127c11 */ /* 0x000fe2000f8e40ff */
[----:B------:R-:W-:Y:S02]  /*9170*/  IMAD.U32 R12, RZ, RZ, UR24 ;  /* 0x00000018ff0c7e24 */ /* 0x000fe4000f8e00ff */
[----:B------:R-:W-:Y:S02]  /*9180*/  IMAD.MOV.U32 R3, RZ, RZ, R9 ;  /* 0x000000ffff037224 */ /* 0x000fe400078e0009 */
[----:B------:R-:W-:Y:S02]  /*9190*/  IMAD.MOV.U32 R4, RZ, RZ, R8 ;  /* 0x000000ffff047224 */ /* 0x000fe400078e0008 */
[----:B------:R-:W-:-:S07]  /*91a0*/  IMAD.SHL.U32 R19, R19, 0x20, RZ ;  /* 0x0000002013137824 */ /* 0x000fce00078e00ff */
.L_x_305:
[----:B------:R-:W0:Y:S01]  /*91b0*/  S2R R6, SR_CgaCtaId ;  /* 0x0000000000067919 */ /* 0x000e220000008800 */
[----:B-1----:R-:W-:-:S04]  /*91c0*/  MOV R5, 0x400 ;  /* 0x0000040000057802 */ /* 0x002fc80000000f00 */
[----:B0-----:R-:W-:Y:S02]  /*91d0*/  LEA R7, R6, R5, 0x18 ;  /* 0x0000000506077211 */ /* 0x001fe400078ec0ff */
[----:B------:R-:W-:Y:S01]  /*91e0*/  SHF.L.U32 R5, R3, 0x1f, RZ ;  /* 0x0000001f03057819 */ /* 0x000fe200000006ff */
[----:B------:R-:W0:Y:S02]  /*91f0*/  @!P3 LDC R6, c[0x0][0x500] ;  /* 0x00014000ff06bb82 */ /* 0x000e240000000800 */
[----:B------:R-:W-:-:S04]  /*9200*/  IMAD R10, R4, 0x8, R7 ;  /* 0x00000008040a7824 */ /* 0x000fc800078e0207 */
[----:B------:R-:W1:Y:S02]  /*9210*/  SYNCS.PHASECHK.TRANS64.TRYWAIT P1, [R10+URZ+0x20], R5 ;  /* 0x000020050a0075a7 */ /* 0x000e64000802017f */
[----:B-1----:R-:W-:Y:S05]  /*9220*/  @!P1 BRA `(.L_x_302) ;  /* 0x0000000c00c09947 */ /* 0x002fea0003800000 */
.L_x_324:
[----:B------:R-:W-:Y:S01]  /*9230*/  UPRMT UR6, UR25, 0x9910, URZ ;  /* 0x0000991019067896 */ /* 0x000fe2000800003f */
[----:B0-----:R0:W-:Y:S03]  /*9240*/  @!P3 SYNCS.ARRIVE.TRANS64 RZ, [R10+URZ], R6 ;  /* 0x000000060affb9a7 */ /* 0x0011e6000800003f */
[----:B------:R-:W-:-:S06]  /*9250*/  UISETP.NE.AND UP0, UPT, UR6, 0x2, UPT ;  /* 0x000000020600788c */ /* 0x000fcc000bf05270 */
[----:B------:R-:W-:-:S13]  /*9260*/  PLOP3.LUT P1, PT, PT, PT, UP0, 0x80, 0x0 ;  /* 0x000000000000781c */ /* 0x000fda0003f2f008 */
[----:B0-----:R-:W-:Y:S05]  /*9270*/  @P1 BRA `(.L_x_303) ;  /* 0x0000000000041947 */ /* 0x001fea0003800000 */
[----:B------:R-:W-:Y:S01]  /*9280*/  BPT.TRAP 0x1 ;  /* 0x000000040000795c */ /* 0x000fe20000300000 */
.L_x_303:
[----:B------:R-:W-:Y:S05]  /*9290*/  @P0 BRA `(.L_x_304) ;  /* 0x0000000000040947 */ /* 0x000fea0003800000 */
[----:B------:R-:W-:Y:S01]  /*92a0*/  BPT.TRAP 0x1 ;  /* 0x000000040000795c */ /* 0x000fe20000300000 */
.L_x_304:
[----:B------:R-:W-:Y:S01]  /*92b0*/  R2UR UR11, R4 ;  /* 0x00000000040b72ca */ /* 0x000fe200000e0000 */
[----:B------:R-:W-:Y:S01]  /*92c0*/  VIADD R12, R12, 0xffffffff ;  /* 0xffffffff0c0c7836 */ /* 0x000fe20000000000 */
[----:B------:R-:W-:Y:S01]  /*92d0*/  R2UR UR21, R7 ;  /* 0x00000000071572ca */ /* 0x000fe200000e0000 */
[----:B------:R-:W-:Y:S01]  /*92e0*/  UIADD3 UR6, UP0, UR22, 0xf0, URZ ;  /* 0x000000f016067890 */ /* 0x000fe2000ff1e03f */
[----:B------:R-:W-:Y:S01]  /*92f0*/  R2UR UR30, R19 ;  /* 0x00000000131e72ca */ /* 0x000fe200000e0000 */
[----:B------:R-:W-:Y:S01]  /*9300*/  UIADD3 UR28, UP1, UR22, 0x1f0, URZ ;  /* 0x000001f0161c7890 */ /* 0x000fe2000ff3e03f */
[----:B------:R-:W-:Y:S01]  /*9310*/  R2UR UR9, R10 ;  /* 0x000000000a0972ca */ /* 0x000fe200000e0000 */
[----:B------:R-:W-:Y:S01]  /*9320*/  UPRMT UR20, URZ, 0x5410, UR19 ;  /* 0x000054103f147896 */ /* 0x000fe20008000013 */
[C---:B------:R-:W-:Y:S01]  /*9330*/  R2UR UR10, R11.reuse ;  /* 0x000000000b0a72ca */ /* 0x040fe200000e0000 */
[----:B------:R-:W-:Y:S01]  /*9340*/  VIADD R4, R4, 0x1 ;  /* 0x0000000104047836 */ /* 0x000fe20000000000 */
[----:B------:R-:W-:Y:S01]  /*9350*/  R2UR UR12, R2 ;  /* 0x00000000020c72ca */ /* 0x000fe200000e0000 */
[----:B------:R-:W-:Y:S01]  /*9360*/  UPRMT UR32, URZ, 0x5410, UR18 ;  /* 0x000054103f207896 */ /* 0x000fe20008000012 */
[----:B------:R-:W-:Y:S01]  /*9370*/  R2UR UR31, R18 ;  /* 0x00000000121f72ca */ /* 0x000fe200000e0000 */
[----:B------:R-:W-:Y:S01]  /*9380*/  ULEA UR7, UR11, UR27, 0xd ;  /* 0x0000001b0b077291 */ /* 0x000fe2000f8e683f */
[----:B------:R-:W-:Y:S01]  /*9390*/  ISETP.GT.AND P2, PT, R12, 0x1, PT ;  /* 0x000000010c00780c */ /* 0x000fe20003f44270 */
[----:B------:R-:W-:Y:S01]  /*93a0*/  ULEA UR11, UR11, UR17, 0xf ;  /* 0x000000110b0b7291 */ /* 0x000fe2000f8e783f */
[C---:B------:R-:W-:Y:S01]  /*93b0*/  ISETP.NE.AND P1, PT, R4.reuse, 0x4, PT ;  /* 0x000000040400780c */ /* 0x040fe20003f25270 */
[----:B------:R-:W-:Y:S01]  /*93c0*/  UIADD3 UR8, UR21, UR7, URZ ;  /* 0x0000000715087290 */ /* 0x000fe2000fffe03f */
[----:B------:R-:W-:Y:S01]  /*93d0*/  VIADD R11, R11, 0x80 ;  /* 0x000000800b0b7836 */ /* 0x000fe20000000000 */
[----:B------:R-:W-:Y:S01]  /*93e0*/  UIADD3.X UR7, URZ, UR23, URZ, UP0, !UPT ;  /* 0x000000173f077290 */ /* 0x000fe200087fe43f */
[----:B------:R-:W-:Y:S01]  /*93f0*/  SEL R6, RZ, 0x1, P1 ;  /* 0x00000001ff067807 */ /* 0x000fe20000800000 */
[----:B------:R-:W-:Y:S01]  /*9400*/  UIADD3 UR21, UR21, UR11, URZ ;  /* 0x0000000b15157290 */ /* 0x000fe2000fffe03f */
[----:B------:R-:W-:Y:S01]  /*9410*/  SEL R4, R4, RZ, P1 ;  /* 0x000000ff04047207 */ /* 0x000fe20000800000 */
[----:B------:R-:W-:Y:S01]  /*9420*/  UIADD3.X UR29, URZ, UR23, URZ, UP1, !UPT ;  /* 0x000000173f1d7290 */ /* 0x000fe20008ffe43f */
[----:B------:R-:W-:Y:S01]  /*9430*/  LOP3.LUT R3, R3, R6, RZ, 0x3c, !PT ;  /* 0x0000000603037212 */ /* 0x000fe200078e3cff */
[----:B------:R-:W-:Y:S01]  /*9440*/  UMOV UR14, 0x0 ;  /* 0x00000000000e7882 */ /* 0x000fe20000000000 */
[----:B------:R-:W-:Y:S01]  /*9450*/  UMOV UR15, 0x10000000 ;  /* 0x10000000000f7882 */ /* 0x000fe20000000000 */
[----:B------:R-:W-:-:S02]  /*9460*/  UMOV UR11, UR30 ;  /* 0x0000001e000b7c82 */ /* 0x000fc40008000000 */
[----:B------:R0:W-:Y:S02]  /*9470*/  UTMALDG.3D.MULTICAST [UR8], [UR6], UR20, desc[UR14] ;  /* 0x00000e08060073b4 */ /* 0x0001e40008011814 */
[----:B0-----:R-:W-:Y:S01]  /*9480*/  UMOV UR8, UR21 ;  /* 0x0000001500087c82 */ /* 0x001fe20008000000 */
[----:B------:R-:W-:Y:S02]  /*9490*/  UMOV UR11, UR31 ;  /* 0x0000001f000b7c82 */ /* 0x000fe40008000000 */
[----:B------:R0:W-:Y:S02]  /*94a0*/  UTMALDG.3D.MULTICAST [UR8], [UR28], UR32, desc[UR14] ;  /* 0x00000e081c0073b4 */ /* 0x0001e40008011820 */
[----:B0-----:R-:W-:Y:S05]  /*94b0*/  @P2 BRA `(.L_x_305) ;  /* 0xfffffffc003c2947 */ /* 0x001fea000383ffff */
.L_x_301:
[----:B------:R-:W-:Y:S05]  /*94c0*/  BSYNC B1 ;  /* 0x0000000000017941 */ /* 0x000fea0003800000 */
.L_x_300:
[----:B------:R-:W-:Y:S01]  /*94d0*/  LOP3.LUT P4, RZ, R0, 0xff, RZ, 0xc0, !PT ;  /* 0x000000ff00ff7812 */ /* 0x000fe2000788c0ff */
[----:B------:R-:W-:Y:S01]  /*94e0*/  VIADD R8, R8, UR41 ;  /* 0x0000002908087c36 */ /* 0x000fe20008000000 */
[----:B------:R-:W-:Y:S01]  /*94f0*/  ULDC.64 UR6, c[0x0][0x650] ;  /* 0x0001940000067ab9 */ /* 0x000fe20000000a00 */
[----:B------:R-:W-:Y:S01]  /*9500*/  BSSY B1, `(.L_x_306) ;  /* 0x0000071000017945 */ /* 0x000fe20003800000 */
[----:B------:R-:W-:Y:S02]  /*9510*/  IMAD.MOV.U32 R19, RZ, RZ, -0x1 ;  /* 0xffffffffff137424 */ /* 0x000fe400078e00ff */
[----:B------:R-:W-:Y:S01]  /*9520*/  SHF.R.U32.HI R0, RZ, 0x2, R8 ;  /* 0x00000002ff007819 */ /* 0x000fe20000011608 */
[----:B------:R-:W-:Y:S01]  /*9530*/  IMAD.MOV.U32 R18, RZ, RZ, -0x1 ;  /* 0xffffffffff127424 */ /* 0x000fe200078e00ff */
[----:B------:R-:W-:Y:S02]  /*9540*/  ISETP.GT.U32.AND P1, PT, R8, 0x3, PT ;  /* 0x000000030800780c */ /* 0x000fe40003f24070 */
[----:B------:R-:W-:-:S02]  /*9550*/  LOP3.LUT R0, R0, 0x1, RZ, 0xc0, !PT ;  /* 0x0000000100007812 */ /* 0x000fc400078ec0ff */
[----:B------:R-:W-:Y:S01]  /*9560*/  LOP3.LUT R8, R8, 0x3, RZ, 0xc0, !PT ;  /* 0x0000000308087812 */ /* 0x000fe200078ec0ff */
[----:B------:R-:W0:Y:S01]  /*9570*/  @P4 S2R R3, SR_CgaCtaId ;  /* 0x0000000000034919 */ /* 0x000e220000008800 */
[----:B------:R-:W-:Y:S02]  /*9580*/  @P4 MOV R2, 0x400 ;  /* 0x0000040000024802 */ /* 0x000fe40000000f00 */
[----:B------:R-:W-:Y:S02]  /*9590*/  ISETP.NE.U32.AND P2, PT, R0, 0x1, PT ;  /* 0x000000010000780c */ /* 0x000fe40003f45070 */
[----:B0-----:R-:W-:Y:S01]  /*95a0*/  @P4 LEA R2, R3, R2, 0x18 ;  /* 0x0000000203024211 */ /* 0x001fe200078ec0ff */
[----:B------:R-:W-:-:S03]  /*95b0*/  IMAD.U32 R3, RZ, RZ, UR41 ;  /* 0x00000029ff037e24 */ /* 0x000fc6000f8e00ff */
[----:B------:R0:W-:Y:S01]  /*95c0*/  @P4 SYNCS.ARRIVE.TRANS64.A1T0 RZ, [R2+URZ+0x78], RZ ;  /* 0x000078ff02ff49a7 */ /* 0x0001e2000810003f */
[----:B------:R-:W-:Y:S02]  /*95d0*/  IADD3 R16, P4, R16, UR36, RZ ;  /* 0x0000002410107c10 */ /* 0x000fe4000ff9e0ff */
[----:B------:R-:W-:Y:S02]  /*95e0*/  ISETP.LT.U32.AND P1, PT, R3, 0x4, P1 ;  /* 0x000000040300780c */ /* 0x000fe40000f21070 */
[----:B------:R-:W-:Y:S02]  /*95f0*/  IADD3.X R17, R17, UR42, RZ, P4, !PT ;  /* 0x0000002a11117c10 */ /* 0x000fe4000a7fe4ff */
[----:B------:R-:W-:Y:S02]  /*9600*/  ISETP.GE.U32.AND P4, PT, R16, UR6, PT ;  /* 0x0000000610007c0c */ /* 0x000fe4000bf86070 */
[----:B------:R-:W-:Y:S02]  /*9610*/  SEL R0, RZ, 0x1, !P1 ;  /* 0x00000001ff007807 */ /* 0x000fe40004800000 */
[----:B------:R-:W-:-:S02]  /*9620*/  ISETP.GE.U32.AND.EX P1, PT, R17, UR7, PT, P4 ;  /* 0x0000000711007c0c */ /* 0x000fc4000bf26140 */
[----:B------:R-:W-:Y:S02]  /*9630*/  ISETP.GT.U32.AND P2, PT, R3, 0x3, !P2 ;  /* 0x000000030300780c */ /* 0x000fe40005744070 */
[----:B------:R-:W-:Y:S02]  /*9640*/  PRMT R3, RZ, 0x7610, R3 ;  /* 0x00007610ff037816 */ /* 0x000fe40000000003 */
[----:B0-----:R-:W-:-:S04]  /*9650*/  SEL R2, RZ, 0x1, !P2 ;  /* 0x00000001ff027807 */ /* 0x001fc80005000000 */
[--C-:B------:R-:W-:Y:S01]  /*9660*/  LOP3.LUT R9, R2, R9, R0.reuse, 0x96, !PT ;  /* 0x0000000902097212 */ /* 0x100fe200078e9600 */
[----:B------:R-:W-:Y:S01]  /*9670*/  IMAD.MOV.U32 R2, RZ, RZ, -0x1 ;  /* 0xffffffffff027424 */ /* 0x000fe200078e00ff */
[----:B------:R-:W-:Y:S01]  /*9680*/  PRMT R0, RZ, 0x7610, R0 ;  /* 0x00007610ff007816 */ /* 0x000fe20000000000 */
[----:B------:R-:W-:Y:S06]  /*9690*/  @P1 BRA `(.L_x_307) ;  /* 0x00000004005c1947 */ /* 0x000fec0003800000 */
[----:B------:R-:W0:Y:S01]  /*96a0*/  S2UR UR6, SR_CTAID.X ;  /* 0x00000000000679c3 */ /* 0x000e220000002500 */
[----:B------:R-:W-:Y:S01]  /*96b0*/  ULDC.64 UR8, c[0x0][0x628] ;  /* 0x00018a0000087ab9 */ /* 0x000fe20000000a00 */
[----:B------:R-:W-:Y:S01]  /*96c0*/  ULDC UR7, c[0x0][0x150] ;  /* 0x0000540000077ab9 */ /* 0x000fe20000000800 */
[----:B------:R-:W-:Y:S01]  /*96d0*/  ISETP.NE.U32.AND P1, PT, RZ, UR8, PT ;  /* 0x00000008ff007c0c */ /* 0x000fe2000bf25070 */
[----:B------:R-:W-:Y:S01]  /*96e0*/  ULDC UR10, c[0x0][0x630] ;  /* 0x00018c00000a7ab9 */ /* 0x000fe20000000800 */
[----:B------:R-:W-:Y:S01]  /*96f0*/  ULDC UR12, c[0x0][0x154] ;  /* 0x00005500000c7ab9 */ /* 0x000fe20000000800 */
[----:B------:R-:W-:Y:S01]  /*9700*/  IMAD.MOV.U32 R2, RZ, RZ, R16 ;  /* 0x000000ffff027224 */ /* 0x000fe200078e0010 */
[----:B------:R-:W-:Y:S01]  /*9710*/  ISETP.NE.AND.EX P1, PT, RZ, UR9, PT, P1 ;  /* 0x00000009ff007c0c */ /* 0x000fe2000bf25310 */
[----:B------:R-:W2:Y:S01]  /*9720*/  S2UR UR11, SR_CTAID.Y ;  /* 0x00000000000b79c3 */ /* 0x000ea20000002600 */
[----:B0-----:R-:W-:-:S05]  /*9730*/  I2FP.F32.U32 R3, UR6 ;  /* 0x0000000600037c45 */ /* 0x001fca0008201000 */
[----:B------:R-:W-:Y:S01]  /*9740*/  FMUL R12, R3, UR7 ;  /* 0x00000007030c7c20 */ /* 0x000fe20008400000 */
[----:B------:R-:W-:-:S05]  /*9750*/  IMAD.MOV.U32 R3, RZ, RZ, R17 ;  /* 0x000000ffff037224 */ /* 0x000fca00078e0011 */
[----:B------:R-:W-:Y:S05]  /*9760*/  @!P1 BRA `(.L_x_308) ;  /* 0x0000000000289947 */ /* 0x000fea0003800000 */
[----:B------:R-:W-:Y:S02]  /*9770*/  ULDC UR7, c[0x0][0x634] ;  /* 0x00018d0000077ab9 */ /* 0x000fe40000000800 */
[----:B------:R-:W-:-:S05]  /*9780*/  IADD3 R7, P1, R16, UR7, RZ ;  /* 0x0000000710077c10 */ /* 0x000fca000ff3e0ff */
[----:B------:R-:W-:-:S04]  /*9790*/  IMAD.X R11, RZ, RZ, R17, P1 ;  /* 0x000000ffff0b7224 */ /* 0x000fc800008e0611 */
[----:B-1----:R-:W-:-:S04]  /*97a0*/  IMAD.WIDE.U32 R4, R11, UR8, RZ ;  /* 0x000000080b047c25 */ /* 0x002fc8000f8e00ff */
[----:B------:R-:W-:-:S04]  /*97b0*/  IMAD.WIDE.U32 R4, P1, R7, UR9, R4 ;  /* 0x0000000907047c25 */ /* 0x000fc8000f820004 */
[----:B------:R-:W-:-:S04]  /*97c0*/  IMAD.WIDE.U32 R6, R7, UR8, RZ ;  /* 0x0000000807067c25 */ /* 0x000fc8000f8e00ff */
[----:B------:R-:W-:Y:S01]  /*97d0*/  IMAD.X R3, RZ, RZ, RZ, P1 ;  /* 0x000000ffff037224 */ /* 0x000fe200008e06ff */
[----:B------:R-:W-:Y:S01]  /*97e0*/  IADD3 RZ, P1, R7, R4, RZ ;  /* 0x0000000407ff7210 */ /* 0x000fe20007f3e0ff */
[----:B------:R-:W-:-:S04]  /*97f0*/  IMAD.MOV.U32 R2, RZ, RZ, R5 ;  /* 0x000000ffff027224 */ /* 0x000fc800078e0005 */
[----:B------:R-:W-:-:S08]  /*9800*/  IMAD.WIDE.U32.X R2, R11, UR9, R2, P1 ;  /* 0x000000090b027c25 */ /* 0x000fd000088e0402 */
.L_x_308:
[--C-:B-1----:R-:W-:Y:S01]  /*9810*/  SHF.R.U64 R10, R2, UR10, R3.reuse ;  /* 0x0000000a020a7c19 */ /* 0x102fe20008001203 */
[----:B------:R-:W0:Y:S01]  /*9820*/  F2I.U32.TRUNC.NTZ R12, R12 ;  /* 0x0000000c000c7305 */ /* 0x000e22000020f000 */
[----:B------:R-:W-:Y:S01]  /*9830*/  SHF.R.U32.HI R2, RZ, UR10, R3 ;  /* 0x0000000aff027c19 */ /* 0x000fe20008011603 */
[----:B------:R-:W-:Y:S01]  /*9840*/  ULDC.64 UR8, c[0x0][0x620] ;  /* 0x0001880000087ab9 */ /* 0x000fe20000000a00 */
[----:B------:R-:W-:Y:S01]  /*9850*/  IADD3 R5, P1, RZ, -R10, RZ ;  /* 0x8000000aff057210 */ /* 0x000fe20007f3e0ff */
[----:B------:R-:W-:Y:S01]  /*9860*/  ULDC.64 UR14, c[0x0][0x640] ;  /* 0x00019000000e7ab9 */ /* 0x000fe20000000a00 */
[----:B--2---:R-:W-:Y:S01]  /*9870*/  I2FP.F32.U32 R4, UR11 ;  /* 0x0000000b00047c45 */ /* 0x004fe20008201000 */
[----:B------:R-:W1:Y:S01]  /*9880*/  LDC R14, c[0x0][0x610] ;  /* 0x00018400ff0e7b82 */ /* 0x000e620000000800 */
[----:B------:R-:W-:Y:S01]  /*9890*/  ULDC UR10, c[0x0][0x658] ;  /* 0x00019600000a7ab9 */ /* 0x000fe20000000800 */
[----:B------:R-:W-:Y:S01]  /*98a0*/  IMAD.X R2, RZ, RZ, ~R2, P1 ;  /* 0x000000ffff027224 */ /* 0x000fe200008e0e02 */
[----:B------:R-:W-:Y:S01]  /*98b0*/  ISETP.NE.U32.AND P1, PT, RZ, UR14, PT ;  /* 0x0000000eff007c0c */ /* 0x000fe2000bf25070 */
[----:B------:R-:W-:Y:S01]  /*98c0*/  FMUL R6, R4, UR12 ;  /* 0x0000000c04067c20 */ /* 0x000fe20008400000 */
[----:B------:R-:W-:Y:S01]  /*98d0*/  ULDC UR12, c[0x0][0x648] ;  /* 0x00019200000c7ab9 */ /* 0x000fe20000000800 */
[----:B------:R-:W-:Y:S01]  /*98e0*/  IMAD R4, R2, UR8, RZ ;  /* 0x0000000802047c24 */ /* 0x000fe2000f8e02ff */
[----:B------:R-:W-:Y:S01]  /*98f0*/  ISETP.NE.AND.EX P1, PT, RZ, UR15, PT, P1 ;  /* 0x0000000fff007c0c */ /* 0x000fe2000bf25310 */
[C---:B------:R-:W-:Y:S01]  /*9900*/  IMAD.WIDE.U32 R2, R5.reuse, UR8, R16 ;  /* 0x0000000805027c25 */ /* 0x040fe2000f8e0010 */
[----:B0-----:R-:W-:Y:S01]  /*9910*/  R2UR UR7, R12 ;  /* 0x000000000c0772ca */ /* 0x001fe200000e0000 */
[----:B------:R-:W0:Y:S01]  /*9920*/  F2I.U32.TRUNC.NTZ R6, R6 ;  /* 0x0000000600067305 */ /* 0x000e22000020f000 */
[----:B------:R-:W-:Y:S01]  /*9930*/  ULDC UR8, c[0x0][0x618] ;  /* 0x0001860000087ab9 */ /* 0x000fe20000000800 */
[----:B------:R-:W-:-:S04]  /*9940*/  IMAD R5, R5, UR9, R4 ;  /* 0x0000000905057c24 */ /* 0x000fc8000f8e0204 */
[----:B------:R-:W-:-:S05]  /*9950*/  IMAD.IADD R3, R3, 0x1, R5 ;  /* 0x0000000103037824 */ /* 0x000fca00078e0205 */
[--C-:B------:R-:W-:Y:S02]  /*9960*/  SHF.R.U64 R12, R2, UR8, R3.reuse ;  /* 0x00000008020c7c19 */ /* 0x100fe40008001203 */
[----:B------:R-:W-:Y:S01]  /*9970*/  SHF.R.U32.HI R3, RZ, UR8, R3 ;  /* 0x00000008ff037c19 */ /* 0x000fe20008011603 */
[----:B------:R-:W-:Y:S01]  /*9980*/  ULDC UR8, c[0x0][0x608] ;  /* 0x0001820000087ab9 */ /* 0x000fe20000000800 */
[----:B0-----:R-:W-:Y:S02]  /*9990*/  R2UR UR9, R6 ;  /* 0x00000000060972ca */ /* 0x001fe400000e0000 */
[--C-:B------:R-:W-:Y:S02]  /*99a0*/  SHF.R.U64 R13, R12, UR8, R3.reuse ;  /* 0x000000080c0d7c19 */ /* 0x100fe40008001203 */
[----:B------:R-:W-:Y:S01]  /*99b0*/  SHF.R.U32.HI R2, RZ, UR8, R3 ;  /* 0x00000008ff027c19 */ /* 0x000fe20008011603 */
[----:B------:R-:W-:-:S03]  /*99c0*/  UIADD3 UR8, -UR7, URZ, URZ ;  /* 0x0000003f07087290 */ /* 0x000fc6000fffe13f */
[--C-:B------:R-:W-:Y:S01]  /*99d0*/  SHF.R.U64 R15, R13, UR10, R2.reuse ;  /* 0x0000000a0d0f7c19 */ /* 0x100fe20008001202 */
[----:B------:R-:W-:Y:S01]  /*99e0*/  ULDC UR7, c[0x0][0x144] ;  /* 0x0000510000077ab9 */ /* 0x000fe20000000800 */
[----:B------:R-:W-:-:S03]  /*99f0*/  SHF.R.U32.HI R3, RZ, UR10, R2 ;  /* 0x0000000aff037c19 */ /* 0x000fc60008011602 */
[----:B------:R-:W-:Y:S01]  /*9a00*/  IMAD.MOV.U32 R2, RZ, RZ, R15 ;  /* 0x000000ffff027224 */ /* 0x000fe200078e000f */
[----:B------:R-:W-:Y:S06]  /*9a10*/  @!P1 BRA `(.L_x_309) ;  /* 0x0000000000289947 */ /* 0x000fec0003800000 */
[----:B------:R-:W-:Y:S02]  /*9a20*/  ULDC UR10, c[0x0][0x64c] ;  /* 0x00019300000a7ab9 */ /* 0x000fe40000000800 */
[----:B------:R-:W-:-:S05]  /*9a30*/  IADD3 R7, P1, R15, UR10, RZ ;  /* 0x0000000a0f077c10 */ /* 0x000fca000ff3e0ff */
[----:B------:R-:W-:-:S04]  /*9a40*/  IMAD.X R11, RZ, RZ, R3, P1 ;  /* 0x000000ffff0b7224 */ /* 0x000fc800008e0603 */
[----:B------:R-:W-:-:S04]  /*9a50*/  IMAD.WIDE.U32 R4, R11, UR14, RZ ;  /* 0x0000000e0b047c25 */ /* 0x000fc8000f8e00ff */
[----:B------:R-:W-:-:S04]  /*9a60*/  IMAD.WIDE.U32 R4, P1, R7, UR15, R4 ;  /* 0x0000000f07047c25 */ /* 0x000fc8000f820004 */
[----:B------:R-:W-:-:S04]  /*9a70*/  IMAD.WIDE.U32 R6, R7, UR14, RZ ;  /* 0x0000000e07067c25 */ /* 0x000fc8000f8e00ff */
[----:B------:R-:W-:Y:S01]  /*9a80*/  IMAD.X R3, RZ, RZ, RZ, P1 ;  /* 0x000000ffff037224 */ /* 0x000fe200008e06ff */
[----:B------:R-:W-:Y:S01]  /*9a90*/  IADD3 RZ, P1, R7, R4, RZ ;  /* 0x0000000407ff7210 */ /* 0x000fe20007f3e0ff */
[----:B------:R-:W-:-:S04]  /*9aa0*/  IMAD.MOV.U32 R2, RZ, RZ, R5 ;  /* 0x000000ffff027224 */ /* 0x000fc800078e0005 */
[----:B------:R-:W-:-:S08]  /*9ab0*/  IMAD.WIDE.U32.X R2, R11, UR15, R2, P1 ;  /* 0x0000000f0b027c25 */ /* 0x000fd000088e0402 */
.L_x_309:
[----:B------:R-:W-:Y:S01]  /*9ac0*/  UISETP.NE.AND UP0, UPT, UR48, URZ, UPT ;  /* 0x0000003f3000728c */ /* 0x000fe2000bf05270 */
[----:B------:R-:W-:Y:S01]  /*9ad0*/  SHF.R.U64 R3, R2, UR12, R3 ;  /* 0x0000000c02037c19 */ /* 0x000fe20008001203 */
[----:B------:R-:W-:Y:S01]  /*9ae0*/  UIADD3 UR9, -UR9, URZ, URZ ;  /* 0x0000003f09097290 */ /* 0x000fe2000fffe13f */
[----:B------:R-:W-:Y:S01]  /*9af0*/  LOP3.LUT R2, R13, UR16, RZ, 0xc0, !PT ;  /* 0x000000100d027c12 */ /* 0x000fe2000f8ec0ff */
[----:B------:R-:W-:Y:S02]  /*9b00*/  UIMAD UR6, UR7, UR8, UR6 ;  /* 0x00000008070672a4 */ /* 0x000fe4000f8e0206 */
[----:B------:R-:W-:Y:S01]  /*9b10*/  IMAD.MOV R4, RZ, RZ, -R3 ;  /* 0x000000ffff047224 */ /* 0x000fe200078e0a03 */
[----:B------:R-:W-:Y:S01]  /*9b20*/  ULDC UR7, c[0x0][0x148] ;  /* 0x0000520000077ab9 */ /* 0x000fe20000000800 */
[----:B------:R-:W-:Y:S01]  /*9b30*/  IMAD R19, R3, UR5, R2 ;  /* 0x0000000503137c24 */ /* 0x000fe2000f8e0202 */
[----:B------:R-:W-:Y:S02]  /*9b40*/  LOP3.LUT R3, R12, UR4, RZ, 0xc0, !PT ;  /* 0x000000040c037c12 */ /* 0x000fe4000f8ec0ff */
[----:B------:R-:W-:Y:S01]  /*9b50*/  @UP0 UIMAD UR6, UR7, UR9, UR11 ;  /* 0x00000009070602a4 */ /* 0x000fe2000f8e020b */
[----:B------:R-:W-:-:S02]  /*9b60*/  PLOP3.LUT P1, PT, PT, PT, UP0, 0x80, 0x0 ;  /* 0x000000000000781c */ /* 0x000fc40003f2f008 */
[----:B------:R-:W-:Y:S02]  /*9b70*/  ULDC UR7, c[0x0][0x638] ;  /* 0x00018e0000077ab9 */ /* 0x000fe40000000800 */
[----:B------:R-:W-:Y:S02]  /*9b80*/  IMAD R2, R4, UR7, R15 ;  /* 0x0000000704027c24 */ /* 0x000fe4000f8e020f */
[----:B-1----:R-:W-:Y:S01]  /*9b90*/  IMAD R19, R19, R14, UR6 ;  /* 0x0000000613137e24 */ /* 0x002fe2000f8e020e */
[----:B------:R-:W-:Y:S01]  /*9ba0*/  ULDC UR6, c[0x0][0x600] ;  /* 0x0001800000067ab9 */ /* 0x000fe20000000800 */
[----:B------:R-:W-:Y:S02]  /*9bb0*/  IMAD.MOV.U32 R4, RZ, RZ, 0x1 ;  /* 0x00000001ff047424 */ /* 0x000fe400078e00ff */
[----:B------:R-:W-:-:S03]  /*9bc0*/  IMAD R2, R2, UR6, R3 ;  /* 0x0000000602027c24 */ /* 0x000fc6000f8e0203 */
[----:B------:R-:W-:Y:S02]  /*9bd0*/  PRMT R3, R4, 0x7610, R3 ;  /* 0x0000761004037816 */ /* 0x000fe40000000003 */
[----:B------:R-:W-:Y:S02]  /*9be0*/  SEL R18, R2, R19, !P1 ;  /* 0x0000001302127207 */ /* 0x000fe40004800000 */
[----:B------:R-:W-:Y:S01]  /*9bf0*/  SEL R19, R19, R2, !P1 ;  /* 0x0000000213137207 */ /* 0x000fe20004800000 */
[----:B------:R-:W-:-:S07]  /*9c00*/  IMAD.MOV.U32 R2, RZ, RZ, R10 ;  /* 0x000000ffff027224 */ /* 0x000fce00078e000a */
.L_x_307:
[----:B------:R-:W-:Y:S05]  /*9c10*/  BSYNC B1 ;  /* 0x0000000000017941 */ /* 0x000fea0003800000 */
.L_x_306:
[----:B------:R-:W-:-:S13]  /*9c20*/  LOP3.LUT P1, RZ, R3, 0xff, RZ, 0xc0, !PT ;  /* 0x000000ff03ff7812 */ /* 0x000fda000782c0ff */
[----:B------:R-:W-:Y:S05]  /*9c30*/  @P1 BRA `(.L_x_310) ;  /* 0xfffffff400241947 */ /* 0x000fea000383ffff */
[----:B------:R-:W-:Y:S05]  /*9c40*/  BSYNC B0 ;  /* 0x0000000000007941 */ /* 0x000fea0003800000 */
.L_x_298:
[----:B------:R-:W-:-:S03]  /*9c50*/  UMOV UR6, 0xffffffff ;  /* 0xffffffff00067882 */ /* 0x000fc60000000000 */
[----:B------:R-:W-:Y:S05]  /*9c60*/  BRA.DIV UR6, `(.L_x_311) ;  /* 0x0000000606447947 */ /* 0x000fea000b800000 */
[----:B------:R-:W-:-:S13]  /*9c70*/  ELECT P6, URZ, PT ;  /* 0x00000000003f782f */ /* 0x000fda00038c0000 */
.L_x_327:
[----:B------:R-:W-:Y:S04]  /*9c80*/  BSSY B0, `(.L_x_312) ;  /* 0x000002c000007945 */ /* 0x000fe80003800000 */
[----:B------:R-:W-:Y:S05]  /*9c90*/  @!P6 BRA `(.L_x_313) ;  /* 0x0000000000a8e947 */ /* 0x000fea0003800000 */
[----:B------:R-:W-:-:S04]  /*9ca0*/  ULOP3.LUT UR6, UR40, 0x2, URZ, 0xfc, !UPT ;  /* 0x0000000228067892 */ /* 0x000fc8000f8efc3f */
[----:B------:R-:W-:-:S06]  /*9cb0*/  UISETP.NE.AND UP0, UPT, UR6, 0x3, UPT ;  /* 0x000000030600788c */ /* 0x000fcc000bf05270 */
[----:B------:R-:W-:-:S13]  /*9cc0*/  PLOP3.LUT P0, PT, PT, PT, UP0, 0x80, 0x0 ;  /* 0x000000000000781c */ /* 0x000fda0003f0f008 */
[----:B------:R-:W-:Y:S05]  /*9cd0*/  @!P0 BRA `(.L_x_314) ;  /* 0x0000000000048947 */ /* 0x000fea0003800000 */
[----:B------:R-:W-:Y:S01]  /*9ce0*/  BPT.TRAP 0x1 ;  /* 0x000000040000795c */ /* 0x000fe20000300000 */
.L_x_314:
[----:B------:R-:W0:Y:S01]  /*9cf0*/  S2R R3, SR_CgaCtaId ;  /* 0x0000000000037919 */ /* 0x000e220000008800 */
[----:B------:R-:W-:Y:S02]  /*9d00*/  MOV R0, 0x400 ;  /* 0x0000040000007802 */ /* 0x000fe40000000f00 */
[----:B------:R-:W-:Y:S02]  /*9d10*/  SHF.L.U32 R2, R9, 0x1f, RZ ;  /* 0x0000001f09027819 */ /* 0x000fe400000006ff */
[----:B0-----:R-:W-:-:S05]  /*9d20*/  LEA R3, R3, R0, 0x18 ;  /* 0x0000000003037211 */ /* 0x001fca00078ec0ff */
[----:B------:R-:W-:-:S04]  /*9d30*/  VIADD R3, R3, 0x20 ;  /* 0x0000002003037836 */ /* 0x000fc80000000000 */
[C---:B-1----:R-:W-:Y:S02]  /*9d40*/  IMAD R5, R8.reuse, 0x8, R3 ;  /* 0x0000000808057824 */ /* 0x042fe400078e0203 */
[----:B------:R-:W-:Y:S02]  /*9d50*/  VIADD R8, R8, 0x1 ;  /* 0x0000000108087836 */ /* 0x000fe40000000000 */
[----:B------:R-:W0:Y:S03]  /*9d60*/  SYNCS.PHASECHK.TRANS64.TRYWAIT P0, [R5+URZ], R2 ;  /* 0x00000002050075a7 */ /* 0x000e26000800017f */
[----:B------:R-:W-:-:S04]  /*9d70*/  ISETP.NE.AND P1, PT, R8, 0x4, PT ;  /* 0x000000040800780c */ /* 0x000fc80003f25270 */
[----:B------:R-:W-:Y:S02]  /*9d80*/  SEL R0, RZ, 0x1, P1 ;  /* 0x00000001ff007807 */ /* 0x000fe40000800000 */
[----:B------:R-:W-:Y:S02]  /*9d90*/  SEL R8, R8, RZ, P1 ;  /* 0x000000ff08087207 */ /* 0x000fe40000800000 */
[----:B------:R-:W-:-:S03]  /*9da0*/  LOP3.LUT R9, R9, R0, RZ, 0x3c, !PT ;  /* 0x0000000009097212 */ /* 0x000fc600078e3cff */
[----:B------:R-:W-:Y:S01]  /*9db0*/  IMAD R7, R8, 0x8, R3 ;  /* 0x0000000808077824 */ /* 0x000fe200078e0203 */
[----:B------:R-:W-:Y:S01]  /*9dc0*/  SHF.L.U32 R4, R9, 0x1f, RZ ;  /* 0x0000001f09047819 */ /* 0x000fe200000006ff */
[----:B0-----:R-:W-:Y:S06]  /*9dd0*/  @!P0 BRA `(.L_x_315) ;  /* 0x0000000400088947 */ /* 0x001fec0003800000 */
.L_x_328:
[----:B------:R-:W1:Y:S01]  /*9de0*/  SYNCS.PHASECHK.TRANS64.TRYWAIT P0, [R7+URZ], R4 ;  /* 0x00000004070075a7 */ /* 0x000e62000800017f */
[----:B------:R-:W-:-:S05]  /*9df0*/  VIADD R0, R8, 0x1 ;  /* 0x0000000108007836 */ /* 0x000fca0000000000 */
[----:B------:R-:W-:-:S04]  /*9e00*/  ISETP.NE.AND P1, PT, R0, 0x4, PT ;  /* 0x000000040000780c */ /* 0x000fc80003f25270 */
[----:B0-----:R-:W-:Y:S02]  /*9e10*/  SEL R2, RZ, 0x1, P1 ;  /* 0x00000001ff027807 */ /* 0x001fe40000800000 */
[----:B------:R-:W-:Y:S02]  /*9e20*/  SEL R0, R0, RZ, P1 ;  /* 0x000000ff00007207 */ /* 0x000fe40000800000 */
[----:B------:R-:W-:-:S03]  /*9e30*/  LOP3.LUT R9, R9, R2, RZ, 0x3c, !PT ;  /* 0x0000000209097212 */ /* 0x000fc600078e3cff */
[----:B------:R-:W-:Y:S01]  /*9e40*/  IMAD R6, R0, 0x8, R3 ;  /* 0x0000000800067824 */ /* 0x000fe200078e0203 */
[----:B------:R-:W-:Y:S01]  /*9e50*/  SHF.L.U32 R5, R9, 0x1f, RZ ;  /* 0x0000001f09057819 */ /* 0x000fe200000006ff */
[----:B-1----:R-:W-:Y:S06]  /*9e60*/  @!P0 BRA `(.L_x_316) ;  /* 0x0000000000f88947 */ /* 0x002fec0003800000 */
.L_x_329:
[----:B------:R-:W1:Y:S01]  /*9e70*/  SYNCS.PHASECHK.TRANS64.TRYWAIT P0, [R6+URZ], R5 ;  /* 0x00000005060075a7 */ /* 0x000e62000800017f */
[----:B------:R-:W-:-:S05]  /*9e80*/  VIADD R0, R0, 0x1 ;  /* 0x0000000100007836 */ /* 0x000fca0000000000 */
[----:B------:R-:W-:-:S04]  /*9e90*/  ISETP.NE.AND P1, PT, R0, 0x4, PT ;  /* 0x000000040000780c */ /* 0x000fc80003f25270 */
[----:B------:R-:W-:Y:S02]  /*9ea0*/  SEL R2, RZ, 0x1, P1 ;  /* 0x00000001ff027807 */ /* 0x000fe40000800000 */
[----:B------:R-:W-:Y:S02]  /*9eb0*/  SEL R0, R0, RZ, P1 ;  /* 0x000000ff00007207 */ /* 0x000fe40000800000 */
[----:B------:R-:W-:Y:S01]  /*9ec0*/  LOP3.LUT R2, R9, R2, RZ, 0x3c, !PT ;  /* 0x0000000209027212 */ /* 0x000fe200078e3cff */
[----:B-1----:R-:W-:Y:S06]  /*9ed0*/  @!P0 BRA `(.L_x_317) ;  /* 0x0000000000f08947 */ /* 0x002fec0003800000 */
.L_x_330:
[----:B------:R-:W-:Y:S01]  /*9ee0*/  IMAD R3, R0, 0x8, R3 ;  /* 0x0000000800037824 */ /* 0x000fe200078e0203 */
[----:B------:R-:W-:-:S07]  /*9ef0*/  SHF.L.U32 R0, R2, 0x1f, RZ ;  /* 0x0000001f02007819 */ /* 0x000fce00000006ff */
.L_x_318:
[----:B--2---:R2:W3:Y:S02]  /*9f00*/  SYNCS.PHASECHK.TRANS64.TRYWAIT P0, [R3+URZ], R0 ;  /* 0x00000000030075a7 */ /* 0x0044e4000800017f */
[----:B---3--:R-:W-:Y:S05]  /*9f10*/  @!P0 NANOSLEEP.SYNCS 0x989680 ;  /* 0x009896800000895d */ /* 0x008fea0003900000 */
[----:B------:R-:W3:Y:S02]  /*9f20*/  @!P0 SYNCS.PHASECHK.TRANS64 P0, [R3+URZ], R0 ;  /* 0x00000000030085a7 */ /* 0x000ee4000800007f */
[----:B---3--:R-:W-:Y:S05]  /*9f30*/  @!P0 BRA `(.L_x_318) ;  /* 0xfffffffc00f08947 */ /* 0x008fea000383ffff */
.L_x_313:
[----:B------:R-:W-:Y:S05]  /*9f40*/  BSYNC B0 ;  /* 0x0000000000007941 */ /* 0x000fea0003800000 */
.L_x_312:
[----:B------:R-:W-:Y:S05]  /*9f50*/  EXIT ;  /* 0x000000000000794d */ /* 0x000fea0003800000 */
.L_x_18:
[----:B0-----:R0:W1:Y:S02]  /*9f60*/  SYNCS.PHASECHK.TRANS64.TRYWAIT P0, [R159+URZ], R0 ;  /* 0x000000009f0075a7 */ /* 0x001064000800017f */
[----:B-1----:R-:W-:Y:S05]  /*9f70*/  @!P0 NANOSLEEP.SYNCS 0x989680 ;  /* 0x009896800000895d */ /* 0x002fea0003900000 */
[----:B------:R-:W1:Y:S02]  /*9f80*/  @!P0 SYNCS.PHASECHK.TRANS64 P0, [R159+URZ], R0 ;  /* 0x000000009f0085a7 */ /* 0x000e64000800007f */
[----:B-1----:R-:W-:Y:S05]  /*9f90*/  @!P0 BRA `(.L_x_18) ;  /* 0xfffffffc00f08947 */ /* 0x002fea000383ffff */
[----:B------:R-:W-:Y:S05]  /*9fa0*/  BRA `(.L_x_319) ;  /* 0xffffff7800087947 */ /* 0x000fea000383ffff */
.L_x_23:
[----:B-1----:R1:W2:Y:S02]  /*9fb0*/  SYNCS.PHASECHK.TRANS64.TRYWAIT P1, [R3+URZ], R0 ;  /* 0x00000000030075a7 */ /* 0x0022a4000802017f */
[----:B--2---:R-:W-:Y:S05]  /*9fc0*/  @!P1 NANOSLEEP.SYNCS 0x989680 ;  /* 0x009896800000995d */ /* 0x004fea0003900000 */
[----:B------:R-:W2:Y:S02]  /*9fd0*/  @!P1 SYNCS.PHASECHK.TRANS64 P1, [R3+URZ], R0 ;  /* 0x00000000030095a7 */ /* 0x000ea4000802007f */
[----:B--2---:R-:W-:Y:S05]  /*9fe0*/  @!P1 BRA `(.L_x_23) ;  /* 0xfffffffc00f09947 */ /* 0x004fea000383ffff */
[----:B------:R-:W-:Y:S05]  /*9ff0*/  BRA `(.L_x_22) ;  /* 0xffffff78007c7947 */ /* 0x000fea000383ffff */
.L_x_28:
[----:B-1----:R-:W-:-:S04]  /*a000*/  IMAD.U32 R5, RZ, RZ, UR4 ;  /* 0x00000004ff057e24 */ /* 0x002fc8000f8e00ff */
[----:B------:R1:W2:Y:S03]  /*a010*/  SYNCS.PHASECHK.TRANS64.TRYWAIT P1, [R5+URZ], R4 ;  /* 0x00000004050075a7 */ /* 0x0002a6000802017f */
[----:B--2---:R-:W-:Y:S05]  /*a020*/  @!P1 NANOSLEEP.SYNCS 0x989680 ;  /* 0x009896800000995d */ /* 0x004fea0003900000 */
[----:B------:R-:W2:Y:S02]  /*a030*/  @!P1 SYNCS.PHASECHK.TRANS64 P1, [R5+URZ], R4 ;  /* 0x00000004050095a7 */ /* 0x000ea4000802007f */
[----:B--2---:R-:W-:Y:S05]  /*a040*/  @!P1 BRA `(.L_x_28) ;  /* 0xfffffffc00ec9947 */ /* 0x004fea000383ffff */
[----:B------:R-:W-:Y:S05]  /*a050*/  BRA `(.L_x_27) ;  /* 0xffffff7c004c7947 */ /* 0x000fea000383ffff */
.L_x_34:
[----:B0-----:R0:W1:Y:S02]  /*a060*/  SYNCS.PHASECHK.TRANS64.TRYWAIT P0, [R159+URZ+0x10], R0 ;  /* 0x000010009f0075a7 */ /* 0x001064000800017f */
[----:B-1----:R-:W-:Y:S05]  /*a070*/  @!P0 NANOSLEEP.SYNCS 0x989680 ;  /* 0x009896800000895d */ /* 0x002fea0003900000 */
[----:B------:R-:W1:Y:S02]  /*a080*/  @!P0 SYNCS.PHASECHK.TRANS64 P0, [R159+URZ+0x10], R0 ;  /* 0x000010009f0085a7 */ /* 0x000e64000800007f */
[----:B-1----:R-:W-:Y:S05]  /*a090*/  @!P0 BRA `(.L_x_34) ;  /* 0xfffffffc00f08947 */ /* 0x002fea000383ffff */
[----:B------:R-:W-:Y:S05]  /*a0a0*/  BRA `(.L_x_320) ;  /* 0xffffff80009c7947 */ /* 0x000fea000383ffff */
.L_x_299:
[----:B------:R-:W-:Y:S01]  /*a0b0*/  BSSY B1, `(.L_x_321) ;  /* 0x0000006000017945 */ /* 0x000fe20003800000 */
[----:B------:R-:W-:-:S07]  /*a0c0*/  IMAD.MOV.U32 R15, RZ, RZ, -0x1 ;  /* 0xffffffffff0f7424 */ /* 0x000fce00078e00ff */
[----:B------:R-:W-:Y:S05]  /*a0d0*/  WARPSYNC.COLLECTIVE R15, `(.L_x_322) ;  /* 0x000000000f0c7348 */ /* 0x000fea0003c00000 */
[----:B------:R-:W-:Y:S02]  /*a0e0*/  ELECT P6, UR62, PT ;  /* 0x00000000003e782f */ /* 0x000fe400038c0000 */
[----:B------:R-:W-:Y:S01]  /*a0f0*/  MOV R14, UR62 ;  /* 0x0000003e000e7c02 */ /* 0x000fe20008000f00 */
[----:B------:R-:W-:Y:S10]  /*a100*/  ENDCOLLECTIVE ;  /* 0x000000000000791b */ /* 0x000ff40003800000 */
.L_x_322:
[----:B------:R-:W-:Y:S05]  /*a110*/  BSYNC B1 ;  /* 0x0000000000017941 */ /* 0x000fea0003800000 */
.L_x_321:
[----:B------:R-:W-:Y:S05]  /*a120*/  BRA `(.L_x_323) ;  /* 0xffffffec00f47947 */ /* 0x000fea000383ffff */
.L_x_302:
[----:B-1----:R1:W2:Y:S02]  /*a130*/  SYNCS.PHASECHK.TRANS64.TRYWAIT P1, [R10+URZ+0x20], R5 ;  /* 0x000020050a0075a7 */ /* 0x0022a4000802017f */
[----:B--2---:R-:W-:Y:S05]  /*a140*/  @!P1 NANOSLEEP.SYNCS 0x989680 ;  /* 0x009896800000995d */ /* 0x004fea0003900000 */
[----:B------:R-:W2:Y:S02]  /*a150*/  @!P1 SYNCS.PHASECHK.TRANS64 P1, [R10+URZ+0x20], R5 ;  /* 0x000020050a0095a7 */ /* 0x000ea4000802007f */
[----:B--2---:R-:W-:Y:S05]  /*a160*/  @!P1 BRA `(.L_x_302) ;  /* 0xfffffffc00f09947 */ /* 0x004fea000383ffff */
[----:B------:R-:W-:Y:S05]  /*a170*/  BRA `(.L_x_324) ;  /* 0xfffffff0002c7947 */ /* 0x000fea000383ffff */
.L_x_311:
[----:B------:R-:W-:Y:S01]  /*a180*/  BSSY B0, `(.L_x_325) ;  /* 0x0000006000007945 */ /* 0x000fe20003800000 */
[----:B------:R-:W-:-:S07]  /*a190*/  IMAD.MOV.U32 R15, RZ, RZ, -0x1 ;  /* 0xffffffffff0f7424 */ /* 0x000fce00078e00ff */
[----:B-1----:R-:W-:Y:S05]  /*a1a0*/  WARPSYNC.COLLECTIVE R15, `(.L_x_326) ;  /* 0x000000000f0c7348 */ /* 0x002fea0003c00000 */
[----:B------:R-:W-:Y:S02]  /*a1b0*/  ELECT P6, UR62, PT ;  /* 0x00000000003e782f */ /* 0x000fe400038c0000 */
[----:B------:R-:W-:Y:S01]  /*a1c0*/  MOV R14, UR62 ;  /* 0x0000003e000e7c02 */ /* 0x000fe20008000f00 */
[----:B-1----:R-:W-:Y:S10]  /*a1d0*/  ENDCOLLECTIVE ;  /* 0x000000000000791b */ /* 0x002ff40003800000 */
.L_x_326:
[----:B------:R-:W-:Y:S05]  /*a1e0*/  BSYNC B0 ;  /* 0x0000000000007941 */ /* 0x000fea0003800000 */
.L_x_325:
[----:B------:R-:W-:Y:S05]  /*a1f0*/  BRA `(.L_x_327) ;  /* 0xfffffff800a07947 */ /* 0x000fea000383ffff */
.L_x_315:
[----:B0-----:R0:W1:Y:S02]  /*a200*/  SYNCS.PHASECHK.TRANS64.TRYWAIT P0, [R5+URZ], R2 ;  /* 0x00000002050075a7 */ /* 0x001064000800017f */
[----:B-1----:R-:W-:Y:S05]  /*a210*/  @!P0 NANOSLEEP.SYNCS 0x989680 ;  /* 0x009896800000895d */ /* 0x002fea0003900000 */
[----:B------:R-:W1:Y:S02]  /*a220*/  @!P0 SYNCS.PHASECHK.TRANS64 P0, [R5+URZ], R2 ;  /* 0x00000002050085a7 */ /* 0x000e64000800007f */
[----:B-1----:R-:W-:Y:S05]  /*a230*/  @!P0 BRA `(.L_x_315) ;  /* 0xfffffffc00f08947 */ /* 0x002fea000383ffff */
[----:B------:R-:W-:Y:S05]  /*a240*/  BRA `(.L_x_328) ;  /* 0xfffffff800e47947 */ /* 0x000fea000383ffff */
.L_x_316:
[----:B0-----:R0:W1:Y:S02]  /*a250*/  SYNCS.PHASECHK.TRANS64.TRYWAIT P0, [R7+URZ], R4 ;  /* 0x00000004070075a7 */ /* 0x001064000800017f */
[----:B-1----:R-:W-:Y:S05]  /*a260*/  @!P0 NANOSLEEP.SYNCS 0x989680 ;  /* 0x009896800000895d */ /* 0x002fea0003900000 */
[----:B------:R-:W1:Y:S02]  /*a270*/  @!P0 SYNCS.PHASECHK.TRANS64 P0, [R7+URZ], R4 ;  /* 0x00000004070085a7 */ /* 0x000e64000800007f */
[----:B-1----:R-:W-:Y:S05]  /*a280*/  @!P0 BRA `(.L_x_316) ;  /* 0xfffffffc00f08947 */ /* 0x002fea000383ffff */
[----:B------:R-:W-:Y:S05]  /*a290*/  BRA `(.L_x_329) ;  /* 0xfffffff800f47947 */ /* 0x000fea000383ffff */
.L_x_317:
[----:B-1----:R1:W2:Y:S02]  /*a2a0*/  SYNCS.PHASECHK.TRANS64.TRYWAIT P0, [R6+URZ], R5 ;  /* 0x00000005060075a7 */ /* 0x0022a4000800017f */
[----:B--2---:R-:W-:Y:S05]  /*a2b0*/  @!P0 NANOSLEEP.SYNCS 0x989680 ;  /* 0x009896800000895d */ /* 0x004fea0003900000 */
[----:B------:R-:W2:Y:S02]  /*a2c0*/  @!P0 SYNCS.PHASECHK.TRANS64 P0, [R6+URZ], R5 ;  /* 0x00000005060085a7 */ /* 0x000ea4000800007f */
[----:B--2---:R-:W-:Y:S05]  /*a2d0*/  @!P0 BRA `(.L_x_317) ;  /* 0xfffffffc00f08947 */ /* 0x004fea000383ffff */
[----:B------:R-:W-:Y:S05]  /*a2e0*/  BRA `(.L_x_330) ;  /* 0xfffffff800fc7947 */ /* 0x000fea000383ffff */
.L_x_331:
[----:B------:R-:W-:-:S00]  /*a2f0*/  BRA `(.L_x_331) ;  /* 0xfffffffc00fc7947 */ /* 0x000fc0000383ffff */
[----:B------:R-:W-:-:S00]  /*a300*/  NOP ;  /* 0x0000000000007918 */ /* 0x000fc00000000000 */
[----:B------:R-:W-:-:S00]  /*a310*/  NOP ;  /* 0x0000000000007918 */ /* 0x000fc00000000000 */
[----:B------:R-:W-:-:S00]  /*a320*/  NOP ;  /* 0x0000000000007918 */ /* 0x000fc00000000000 */
[----:B------:R-:W-:-:S00]  /*a330*/  NOP ;  /* 0x0000000000007918 */ /* 0x000fc00000000000 */
[----:B------:R-:W-:-:S00]  /*a340*/  NOP ;  /* 0x0000000000007918 */ /* 0x000fc00000000000 */
[----:B------:R-:W-:-:S00]  /*a350*/  NOP ;  /* 0x0000000000007918 */ /* 0x000fc00000000000 */
[----:B------:R-:W-:-:S00]  /*a360*/  NOP ;  /* 0x0000000000007918 */ /* 0x000fc00000000000 */
[----:B------:R-:W-:-:S00]  /*a370*/  NOP ;  /* 0x0000000000007918 */ /* 0x000fc00000000000 */
.L_x_332:


//--------------------- .nv.global.init           --------------------------
	.section	.nv.global.init,"aw",@progbits
.nv.global.init:
	.type		$str$22,@object
	.size		$str$22,($str$23 - $str$22)
$str$22:
        /*0000*/ 	.byte	0x6b, 0x5f, 0x74, 0x69, 0x6c, 0x65, 0x5f, 0x63, 0x6f, 0x75, 0x6e, 0x74, 0x20, 0x3e, 0x3d, 0x20
        /*0010*/ 	.byte	0x31, 0x00
	.type		$str$23,@object
	.size		$str$23,(__unnamed_1 - $str$23)
$str$23:
        /*0012*/ 	.byte	0x2f, 0x74, 0x6d, 0x70, 0x2f, 0x63, 0x75, 0x74, 0x6c, 0x61, 0x73, 0x73, 0x5f, 0x73, 0x77, 0x65
        /*0022*/ 	.byte	0x65, 0x70, 0x5f, 0x73, 0x72, 0x63, 0x2f, 0x69, 0x6e, 0x63, 0x6c, 0x75, 0x64, 0x65, 0x2f, 0x63
        /*0032*/ 	.byte	0x75, 0x74, 0x6c, 0x61, 0x73, 0x73, 0x2f, 0x67, 0x65, 0x6d, 0x6d, 0x2f, 0x63, 0x6f, 0x6c, 0x6c
        /*0042*/ 	.byte	0x65, 0x63, 0x74, 0x69, 0x76, 0x65, 0x2f, 0x73, 0x6d, 0x39, 0x30, 0x5f, 0x6d, 0x6d, 0x61, 0x5f
        /*0052*/ 	.byte	0x74, 0x6d, 0x61, 0x5f, 0x67, 0x6d, 0x6d, 0x61, 0x5f, 0x73, 0x73, 0x5f, 0x77, 0x61, 0x72, 0x70
        /*0062*/ 	.byte	0x73, 0x70, 0x65, 0x63, 0x69, 0x61, 0x6c, 0x69, 0x7a, 0x65, 0x64, 0x2e, 0x68, 0x70, 0x70, 0x00
	.type		__unnamed_1,@object
	.size		__unnamed_1,(.L_0 - __unnamed_1)
__unnamed_1:
        /*0072*/ 	.byte	0x76, 0x6f, 0x69, 0x64, 0x20, 0x63, 0x75, 0x74, 0x6c, 0x61, 0x73, 0x73, 0x3a, 0x3a, 0x67, 0x65
        /* <DEDUP_REMOVED lines=173> */
        /*0b52*/ 	.byte	0x69, 0x74, 0x79, 0x5d, 0x00
.L_0:


//--------------------- .nv.shared._ZN7cutlass13device_kernelINS_4gemm6kernel13GemmUniversalIN4cute5tupleIJiiiiEEENS1_10collective13CollectiveMmaINS1_34MainloopSm90TmaGmmaWarpSpecializedILi4ENS5_IJNS4_1CILi2EEESB_NSA_ILi1EEEEEENS1_32KernelTmaWarpSpecializedPingpongEEENS5_IJNSA_ILi64EEENSA_ILi256EEENSA_ILi128EEEEEEaNS5_IJlSC_lEEEaSK_NS4_8TiledMMAINS4_8MMA_AtomIJNS4_4SM904GMMA27MMA_64x256x32_S32S8S8_SS_TNEEEENS4_6LayoutINS5_IJSC_SC_SC_EEENS5_IJNSA_ILi0EEEST_ST_EEEEENS5_IJNS4_10UnderscoreESW_SW_EEEEENS4_23SM90_TMA_LOAD_MULTICASTENS4_14ComposedLayoutINS4_7SwizzleILi3ELi4ELi3EEENS4_18smem_ptr_flag_bitsILi8EEENSR_INS5_IJNSA_ILi8EEESI_EEENS5_IJSI_SC_EEEEEEEvNS4_8identityESZ_S19_vS1A_EENS_8epilogue10collective6detail29Sm90TmaWarpSpecializedAdapterINS1D_15DefaultEpilogueIaSK_SK_NS1C_6thread17LinearCombinationIaLi1EiiLNS1H_9ScaleType4KindE0ELNS_15FloatRoundStyleE2EaEENS1_15EpilogueDefaultEEEEEvvEEEEvNT_6ParamsE --------------------------
	.section	.nv.shared._ZN7cutlass13device_kernelINS_4gemm6kernel13GemmUniversalIN4cute5tupleIJiiiiEEENS1_10collective13CollectiveMmaINS1_34MainloopSm90TmaGmmaWarpSpecializedILi4ENS5_IJNS4_1CILi2EEESB_NSA_ILi1EEEEEENS1_32KernelTmaWarpSpecializedPingpongEEENS5_IJNSA_ILi64EEENSA_ILi256EEENSA_ILi128EEEEEEaNS5_IJlSC_lEEEaSK_NS4_8TiledMMAINS4_8MMA_AtomIJNS4_4SM904GMMA27MMA_64x256x32_S32S8S8_SS_TNEEEENS4_6LayoutINS5_IJSC_SC_SC_EEENS5_IJNSA_ILi0EEEST_ST_EEEEENS5_IJNS4_10UnderscoreESW_SW_EEEEENS4_23SM90_TMA_LOAD_MULTICASTENS4_14ComposedLayoutINS4_7SwizzleILi3ELi4ELi3EEENS4_18smem_ptr_flag_bitsILi8EEENSR_INS5_IJNSA_ILi8EEESI_EEENS5_IJSI_SC_EEEEEEEvNS4_8identityESZ_S19_vS1A_EENS_8epilogue10collective6detail29Sm90TmaWarpSpecializedAdapterINS1D_15DefaultEpilogueIaSK_SK_NS1C_6thread17LinearCombinationIaLi1EiiLNS1H_9ScaleType4KindE0ELNS_15FloatRoundStyleE2EaEENS1_15EpilogueDefaultEEEEEvvEEEEvNT_6ParamsE,"aw",@nobits
	.sectionflags	@""
	.align	16
	.zero		1024


//--------------------- .nv.shared.reserved.0     --------------------------
	.section	.nv.shared.reserved.0,"aw",@nobits
	.weak		__nv_reservedSMEM_offset_0_alias
	.size		__nv_reservedSMEM_offset_0_alias, 0, 0
	.other		__nv_reservedSMEM_offset_0_alias,@"STO_CUDA_RESERVED_SHARED STV_DEFAULT"
__nv_reservedSMEM_offset_0_alias:
	.zero		0


//--------------------- .nv.global                --------------------------
	.section	.nv.global,"aw",@nobits
.nv.global:
	.type		_ZN39_INTERNAL_8ba74f0a_4_k_cu_1b6f1000_54434cute1_E,@object
	.size		_ZN39_INTERNAL_8ba74f0a_4_k_cu_1b6f1000_54434cute1_E,(_ZN39_INTERNAL_8ba74f0a_4_k_cu_1b6f1000_54434cuda3std3__45__cpo6cbeginE - _ZN39_INTERNAL_8ba74f0a_4_k_cu_1b6f1000_54434cute1_E)
_ZN39_INTERNAL_8ba74f0a_4_k_cu_1b6f1000_54434cute1_E:
	.zero		1
	.type		_ZN39_INTERNAL_8ba74f0a_4_k_cu_1b6f1000_54434cuda3std3__45__cpo6cbeginE,@object
	.size		_ZN39_INTERNAL_8ba74f0a_4_k_cu_1b6f1000_54434cuda3std3__45__cpo6cbeginE,(_ZN39_INTERNAL_8ba74f0a_4_k_cu_1b6f1000_54434cuda3std3__48in_placeE - _ZN39_INTERNAL_8ba74f0a_4_k_cu_1b6f1000_54434cuda3std3__45__cpo6cbeginE)
_ZN39_INTERNAL_8ba74f0a_4_k_cu_1b6f1000_54434cuda3std3__45__cpo6cbeginE:
	.zero		1
	.type		_ZN39_INTERNAL_8ba74f0a_4_k_cu_1b6f1000_54434cuda3std3__48in_placeE,@object
	.size		_ZN39_INTERNAL_8ba74f0a_4_k_cu_1b6f1000_54434cuda3std3__48in_placeE,(_ZN39_INTERNAL_8ba74f0a_4_k_cu_1b6f1000_54434cuda3std6ranges3__45__cpo9iter_moveE - _ZN39_INTERNAL_8ba74f0a_4_k_cu_1b6f1000_54434cuda3std3__48in_placeE)
_ZN39_INTERNAL_8ba74f0a_4_k_cu_1b6f1000_54434cuda3std3__48in_placeE:
	.zero		1
	.type		_ZN39_INTERNAL_8ba74f0a_4_k_cu_1b6f1000_54434cuda3std6ranges3__45__cpo9iter_moveE,@object
	.size		_ZN39_INTERNAL_8ba74f0a_4_k_cu_1b6f1000_54434cuda3std6ranges3__45__cpo9iter_moveE,(_ZN39_INTERNAL_8ba74f0a_4_k_cu_1b6f1000_54434cuda3std3__45__cpo5beginE - _ZN39_INTERNAL_8ba74f0a_4_k_cu_1b6f1000_54434cuda3std6ranges3__45__cpo9iter_moveE)
_ZN39_INTERNAL_8ba74f0a_4_k_cu_1b6f1000_54434cuda3std6ranges3__45__cpo9iter_moveE:
	.zero		1
	.type		_ZN39_INTERNAL_8ba74f0a_4_k_cu_1b6f1000_54434cuda3std3__45__cpo5beginE,@object
	.size		_ZN39_INTERNAL_8ba74f0a_4_k_cu_1b6f1000_54434cuda3std3__45__cpo5beginE,(_ZN39_INTERNAL_8ba74f0a_4_k_cu_1b6f1000_54434cuda3std3__441_GLOBAL__N__8ba74f0a_4_k_cu_1b6f1000_54436ignoreE - _ZN39_INTERNAL_8ba74f0a_4_k_cu_1b6f1000_54434cuda3std3__45__cpo5beginE)
_ZN39_INTERNAL_8ba74f0a_4_k_cu_1b6f1000_54434cuda3std3__45__cpo5beginE:
	.zero		1
	.type		_ZN39_INTERNAL_8ba74f0a_4_k_cu_1b6f1000_54434cuda3std3__441_GLOBAL__N__8ba74f0a_4_k_cu_1b6f1000_54436ignoreE,@object
	.size		_ZN39_INTERNAL_8ba74f0a_4_k_cu_1b6f1000_54434cuda3std3__441_GLOBAL__N__8ba74f0a_4_k_cu_1b6f1000_54436ignoreE,(_ZN39_INTERNAL_8ba74f0a_4_k_cu_1b6f1000_54434cute7productE - _ZN39_INTERNAL_8ba74f0a_4_k_cu_1b6f1000_54434cuda3std3__441_GLOBAL__N__8ba74f0a_4_k_cu_1b6f1000_54436ignoreE)
_ZN39_INTERNAL_8ba74f0a_4_k_cu_1b6f1000_54434cuda3std3__441_GLOBAL__N__8ba74f0a_4_k_cu_1b6f1000_54436ignoreE:
	.zero		1
	.type		_ZN39_INTERNAL_8ba74f0a_4_k_cu_1b6f1000_54434cute7productE,@object
	.size		_ZN39_INTERNAL_8ba74f0a_4_k_cu_1b6f1000_54434cute7productE,(_ZN39_INTERNAL_8ba74f0a_4_k_cu_1b6f1000_54434cuda3std3__45__cpo3endE - _ZN39_INTERNAL_8ba74f0a_4_k_cu_1b6f1000_54434cute7productE)
_ZN39_INTERNAL_8ba74f0a_4_k_cu_1b6f1000_54434cute7productE:
	.zero		1
	.type		_ZN39_INTERNAL_8ba74f0a_4_k_cu_1b6f1000_54434cuda3std3__45__cpo3endE,@object
	.size		_ZN39_INTERNAL_8ba74f0a_4_k_cu_1b6f1000_54434cuda3std3__45__cpo3endE,(_ZN39_INTERNAL_8ba74f0a_4_k_cu_1b6f1000_54434cuda3std3__419piecewise_constructE - _ZN39_INTERNAL_8ba74f0a_4_k_cu_1b6f1000_54434cuda3std3__45__cpo3endE)
_ZN39_INTERNAL_8ba74f0a_4_k_cu_1b6f1000_54434cuda3std3__45__cpo3endE:
	.zero		1
	.type		_ZN39_INTERNAL_8ba74f0a_4_k_cu_1b6f1000_54434cuda3std3__419piecewise_constructE,@object
	.size		_ZN39_INTERNAL_8ba74f0a_4_k_cu_1b6f1000_54434cuda3std3__419piecewise_constructE,(_ZN39_INTERNAL_8ba74f0a_4_k_cu_1b6f1000_54434cuda3std3__45__cpo4cendE - _ZN39_INTERNAL_8ba74f0a_4_k_cu_1b6f1000_54434cuda3std3__419piecewise_constructE)
_ZN39_INTERNAL_8ba74f0a_4_k_cu_1b6f1000_54434cuda3std3__419piecewise_constructE:
	.zero		1
	.type		_ZN39_INTERNAL_8ba74f0a_4_k_cu_1b6f1000_54434cuda3std3__45__cpo4cendE,@object
	.size		_ZN39_INTERNAL_8ba74f0a_4_k_cu_1b6f1000_54434cuda3std3__45__cpo4cendE,(_ZN39_INTERNAL_8ba74f0a_4_k_cu_1b6f1000_54434cuda3std6ranges3__45__cpo4swapE - _ZN39_INTERNAL_8ba74f0a_4_k_cu_1b6f1000_54434cuda3std3__45__cpo4cendE)
_ZN39_INTERNAL_8ba74f0a_4_k_cu_1b6f1000_54434cuda3std3__45__cpo4cendE:
	.zero		1
	.type		_ZN39_INTERNAL_8ba74f0a_4_k_cu_1b6f1000_54434cuda3std6ranges3__45__cpo4swapE,@object
	.size		_ZN39_INTERNAL_8ba74f0a_4_k_cu_1b6f1000_54434cuda3std6ranges3__45__cpo4swapE,(.L_8 - _ZN39_INTERNAL_8ba74f0a_4_k_cu_1b6f1000_54434cuda3std6ranges3__45__cpo4swapE)
_ZN39_INTERNAL_8ba74f0a_4_k_cu_1b6f1000_54434cuda3std6ranges3__45__cpo4swapE:
	.zero		1
.L_8:


//--------------------- .nv.constant0._ZN7cutlass13device_kernelINS_4gemm6kernel13GemmUniversalIN4cute5tupleIJiiiiEEENS1_10collective13CollectiveMmaINS1_34MainloopSm90TmaGmmaWarpSpecializedILi4ENS5_IJNS4_1CILi2EEESB_NSA_ILi1EEEEEENS1_32KernelTmaWarpSpecializedPingpongEEENS5_IJNSA_ILi64EEENSA_ILi256EEENSA_ILi128EEEEEEaNS5_IJlSC_lEEEaSK_NS4_8TiledMMAINS4_8MMA_AtomIJNS4_4SM904GMMA27MMA_64x256x32_S32S8S8_SS_TNEEEENS4_6LayoutINS5_IJSC_SC_SC_EEENS5_IJNSA_ILi0EEEST_ST_EEEEENS5_IJNS4_10UnderscoreESW_SW_EEEEENS4_23SM90_TMA_LOAD_MULTICASTENS4_14ComposedLayoutINS4_7SwizzleILi3ELi4ELi3EEENS4_18smem_ptr_flag_bitsILi8EEENSR_INS5_IJNSA_ILi8EEESI_EEENS5_IJSI_SC_EEEEEEEvNS4_8identityESZ_S19_vS1A_EENS_8epilogue10collective6detail29Sm90TmaWarpSpecializedAdapterINS1D_15DefaultEpilogueIaSK_SK_NS1C_6thread17LinearCombinationIaLi1EiiLNS1H_9ScaleType4KindE0ELNS_15FloatRoundStyleE2EaEENS1_15EpilogueDefaultEEEEEvvEEEEvNT_6ParamsE --------------------------
	.section	.nv.constant0._ZN7cutlass13device_kernelINS_4gemm6kernel13GemmUniversalIN4cute5tupleIJiiiiEEENS1_10collective13CollectiveMmaINS1_34MainloopSm90TmaGmmaWarpSpecializedILi4ENS5_IJNS4_1CILi2EEESB_NSA_ILi1EEEEEENS1_32KernelTmaWarpSpecializedPingpongEEENS5_IJNSA_ILi64EEENSA_ILi256EEENSA_ILi128EEEEEEaNS5_IJlSC_lEEEaSK_NS4_8TiledMMAINS4_8MMA_AtomIJNS4_4SM904GMMA27MMA_64x256x32_S32S8S8_SS_TNEEEENS4_6LayoutINS5_IJSC_SC_SC_EEENS5_IJNSA_ILi0EEEST_ST_EEEEENS5_IJNS4_10UnderscoreESW_SW_EEEEENS4_23SM90_TMA_LOAD_MULTICASTENS4_14ComposedLayoutINS4_7SwizzleILi3ELi4ELi3EEENS4_18smem_ptr_flag_bitsILi8EEENSR_INS5_IJNSA_ILi8EEESI_EEENS5_IJSI_SC_EEEEEEEvNS4_8identityESZ_S19_vS1A_EENS_8epilogue10collective6detail29Sm90TmaWarpSpecializedAdapterINS1D_15DefaultEpilogueIaSK_SK_NS1C_6thread17LinearCombinationIaLi1EiiLNS1H_9ScaleType4KindE0ELNS_15FloatRoundStyleE2EaEENS1_15EpilogueDefaultEEEEEvvEEEEvNT_6ParamsE,"a",@progbits
	.sectionflags	@""
	.align	4
.nv.constant0._ZN7cutlass13device_kernelINS_4gemm6kernel13GemmUniversalIN4cute5tupleIJiiiiEEENS1_10collective13CollectiveMmaINS1_34MainloopSm90TmaGmmaWarpSpecializedILi4ENS5_IJNS4_1CILi2EEESB_NSA_ILi1EEEEEENS1_32KernelTmaWarpSpecializedPingpongEEENS5_IJNSA_ILi64EEENSA_ILi256EEENSA_ILi128EEEEEEaNS5_IJlSC_lEEEaSK_NS4_8TiledMMAINS4_8MMA_AtomIJNS4_4SM904GMMA27MMA_64x256x32_S32S8S8_SS_TNEEEENS4_6LayoutINS5_IJSC_SC_SC_EEENS5_IJNSA_ILi0EEEST_ST_EEEEENS5_IJNS4_10UnderscoreESW_SW_EEEEENS4_23SM90_TMA_LOAD_MULTICASTENS4_14ComposedLayoutINS4_7SwizzleILi3ELi4ELi3EEENS4_18smem_ptr_flag_bitsILi8EEENSR_INS5_IJNSA_ILi8EEESI_EEENS5_IJSI_SC_EEEEEEEvNS4_8identityESZ_S19_vS1A_EENS_8epilogue10collective6detail29Sm90TmaWarpSpecializedAdapterINS1D_15DefaultEpilogueIaSK_SK_NS1C_6thread17LinearCombinationIaLi1EiiLNS1H_9ScaleType4KindE0ELNS_15FloatRoundStyleE2EaEENS1_15EpilogueDefaultEEEEEvvEEEEvNT_6ParamsE:
	.zero		1664


//--------------------- SYMBOLS --------------------------

	.type		.nv.reservedSmem.offset0,@object
	.size		.nv.reservedSmem.offset0,0x4
	.type		__assertfail,@function
